	.target	sm_103a

	.elftype	@"ET_EXEC"


//--------------------- .note.nv.tkinfo           --------------------------
	.section	.note.nv.tkinfo,"",@"SHT_NOTE"
	.sectionflags	@"SHF_NOTE_NV_TKINFO"
	.tkinfo
        /*0018*/ 	.word	0x00000002
        /*0030*/ 	.string	""
        /*0030*/ 	.string	"ptxas"
        /*0030*/ 	.string	"Cuda compilation tools, release 13.0, V13.0.88"
        /*0030*/ 	.string	"Build cuda_13.0.r13.0/compiler.36424714_0"
        /*0030*/ 	.string	"-arch sm_103a -m 64 "



//--------------------- .note.nv.cuinfo           --------------------------
	.section	.note.nv.cuinfo,"",@"SHT_NOTE"
	.sectionflags	@"SHF_NOTE_NV_CUINFO"
        /*0018*/ 	.short	0x0002
        /*001a*/ 	.short	0x0067
        /*001c*/ 	.short	0x0082
	.zero		2


//--------------------- .nv.info                  --------------------------
	.section	.nv.info,"",@"SHT_CUDA_INFO"
	.align	4


	//----- nvinfo : EIATTR_REGCOUNT
	.align		4
        /*0000*/ 	.byte	0x04, 0x2f
        /*0002*/ 	.short	(.L_12 - .L_11)
	.align		4
.L_11:
        /*0004*/ 	.word	index@(_ZN7cutlass13device_kernelIN5flash11enable_sm90INS1_16FlashAttnFwdSm90INS1_25CollectiveMainloopFwdSm90ILi2EN4cute5tupleIJNS5_1CILi1EEES8_S8_EEENS6_IJNS7_ILi128EEENS7_ILi160EEESA_EEELi128ENS_12float_e4m3_tEfNS_4arch4Sm90ELb1ELb0ELb1ELb1ELb1ELb1ELb0ELb1ELb1ELb1ELb1ELb0EEENS1_21CollectiveEpilogueFwdINS6_IJSA_SA_SB_EEES9_NS_10bfloat16_tESF_Li256ELb1ELb1ELb1ELb1EEENS1_36VarlenDynamicPersistentTileSchedulerILi128ELi160ELi256ELi128ELb1ELb1ELb1ELb1ELb1ELb1EEEEEEEEEvNT_6ParamsE)
        /*0008*/ 	.word	0x00000004


	//----- nvinfo : EIATTR_FRAME_SIZE
	.align		4
.L_12:
        /*000c*/ 	.byte	0x04, 0x11
        /*000e*/ 	.short	(.L_14 - .L_13)
	.align		4
.L_13:
        /*0010*/ 	.word	index@(_ZN7cutlass13device_kernelIN5flash11enable_sm90INS1_16FlashAttnFwdSm90INS1_25CollectiveMainloopFwdSm90ILi2EN4cute5tupleIJNS5_1CILi1EEES8_S8_EEENS6_IJNS7_ILi128EEENS7_ILi160EEESA_EEELi128ENS_12float_e4m3_tEfNS_4arch4Sm90ELb1ELb0ELb1ELb1ELb1ELb1ELb0ELb1ELb1ELb1ELb1ELb0EEENS1_21CollectiveEpilogueFwdINS6_IJSA_SA_SB_EEES9_NS_10bfloat16_tESF_Li256ELb1ELb1ELb1ELb1EEENS1_36VarlenDynamicPersistentTileSchedulerILi128ELi160ELi256ELi128ELb1ELb1ELb1ELb1ELb1ELb1EEEEEEEEEvNT_6ParamsE)
        /*0014*/ 	.word	0x00000000


	//----- nvinfo : EIATTR_REGCOUNT
	.align		4
.L_14:
        /*0018*/ 	.byte	0x04, 0x2f
        /*001a*/ 	.short	(.L_16 - .L_15)
	.align		4
.L_15:
        /*001c*/ 	.word	index@(_ZN7cutlass13device_kernelIN5flash11enable_sm90INS1_16FlashAttnFwdSm90INS1_25CollectiveMainloopFwdSm90ILi2EN4cute5tupleIJNS5_1CILi1EEES8_S8_EEENS6_IJNS7_ILi128EEENS7_ILi160EEESA_EEELi128ENS_12float_e4m3_tEfNS_4arch4Sm90ELb1ELb0ELb1ELb1ELb1ELb0ELb0ELb1ELb1ELb1ELb1ELb0EEENS1_21CollectiveEpilogueFwdINS6_IJSA_SA_SB_EEES9_NS_10bfloat16_tESF_Li256ELb1ELb1ELb1ELb1EEENS1_36VarlenDynamicPersistentTileSchedulerILi128ELi160ELi256ELi128ELb1ELb1ELb1ELb1ELb1ELb1EEEEEEEEEvNT_6ParamsE)
        /*0020*/ 	.word	0x00000004


	//----- nvinfo : EIATTR_FRAME_SIZE
	.align		4
.L_16:
        /*0024*/ 	.byte	0x04, 0x11
        /*0026*/ 	.short	(.L_18 - .L_17)
	.align		4
.L_17:
        /*0028*/ 	.word	index@(_ZN7cutlass13device_kernelIN5flash11enable_sm90INS1_16FlashAttnFwdSm90INS1_25CollectiveMainloopFwdSm90ILi2EN4cute5tupleIJNS5_1CILi1EEES8_S8_EEENS6_IJNS7_ILi128EEENS7_ILi160EEESA_EEELi128ENS_12float_e4m3_tEfNS_4arch4Sm90ELb1ELb0ELb1ELb1ELb1ELb0ELb0ELb1ELb1ELb1ELb1ELb0EEENS1_21CollectiveEpilogueFwdINS6_IJSA_SA_SB_EEES9_NS_10bfloat16_tESF_Li256ELb1ELb1ELb1ELb1EEENS1_36VarlenDynamicPersistentTileSchedulerILi128ELi160ELi256ELi128ELb1ELb1ELb1ELb1ELb1ELb1EEEEEEEEEvNT_6ParamsE)
        /*002c*/ 	.word	0x00000000


	//----- nvinfo : EIATTR_REGCOUNT
	.align		4
.L_18:
        /*0030*/ 	.byte	0x04, 0x2f
        /*0032*/ 	.short	(.L_20 - .L_19)
	.align		4
.L_19:
        /*0034*/ 	.word	index@(_ZN7cutlass13device_kernelIN5flash11enable_sm90INS1_16FlashAttnFwdSm90INS1_25CollectiveMainloopFwdSm90ILi2EN4cute5tupleIJNS5_1CILi1EEES8_S8_EEENS6_IJNS7_ILi128EEENS7_ILi160EEESA_EEELi128ENS_12float_e4m3_tEfNS_4arch4Sm90ELb1ELb0ELb1ELb0ELb1ELb0ELb0ELb1ELb1ELb1ELb1ELb0EEENS1_21CollectiveEpilogueFwdINS6_IJSA_SA_SB_EEES9_NS_10bfloat16_tESF_Li256ELb0ELb1ELb1ELb1EEENS1_19SingleTileSchedulerILb0ELb1ELb1ELi128EEEEEEEEEvNT_6ParamsE)
        /*0038*/ 	.word	0x00000004


	//----- nvinfo : EIATTR_FRAME_SIZE
	.align		4
.L_20:
        /*003c*/ 	.byte	0x04, 0x11
        /*003e*/ 	.short	(.L_22 - .L_21)
	.align		4
.L_21:
        /*0040*/ 	.word	index@(_ZN7cutlass13device_kernelIN5flash11enable_sm90INS1_16FlashAttnFwdSm90INS1_25CollectiveMainloopFwdSm90ILi2EN4cute5tupleIJNS5_1CILi1EEES8_S8_EEENS6_IJNS7_ILi128EEENS7_ILi160EEESA_EEELi128ENS_12float_e4m3_tEfNS_4arch4Sm90ELb1ELb0ELb1ELb0ELb1ELb0ELb0ELb1ELb1ELb1ELb1ELb0EEENS1_21CollectiveEpilogueFwdINS6_IJSA_SA_SB_EEES9_NS_10bfloat16_tESF_Li256ELb0ELb1ELb1ELb1EEENS1_19SingleTileSchedulerILb0ELb1ELb1ELi128EEEEEEEEEvNT_6ParamsE)
        /*0044*/ 	.word	0x00000000


	//----- nvinfo : EIATTR_REGCOUNT
	.align		4
.L_22:
        /*0048*/ 	.byte	0x04, 0x2f
        /*004a*/ 	.short	(.L_24 - .L_23)
	.align		4
.L_23:
        /*004c*/ 	.word	index@(_ZN7cutlass13device_kernelIN5flash11enable_sm90INS1_16FlashAttnFwdSm90INS1_25CollectiveMainloopFwdSm90ILi2EN4cute5tupleIJNS5_1CILi1EEES8_S8_EEENS6_IJNS7_ILi128EEENS7_ILi160EEESA_EEELi128ENS_12float_e4m3_tEfNS_4arch4Sm90ELb0ELb1ELb1ELb1ELb1ELb1ELb0ELb1ELb1ELb1ELb1ELb0EEENS1_21CollectiveEpilogueFwdINS6_IJSA_SA_SB_EEES9_NS_10bfloat16_tESF_Li256ELb1ELb1ELb1ELb1EEENS1_36VarlenDynamicPersistentTileSchedulerILi128ELi160ELi256ELi128ELb1ELb1ELb1ELb1ELb0ELb1EEEEEEEEEvNT_6ParamsE)
        /*0050*/ 	.word	0x00000004


	//----- nvinfo : EIATTR_FRAME_SIZE
	.align		4
.L_24:
        /*0054*/ 	.byte	0x04, 0x11
        /*0056*/ 	.short	(.L_26 - .L_25)
	.align		4
.L_25:
        /*0058*/ 	.word	index@(_ZN7cutlass13device_kernelIN5flash11enable_sm90INS1_16FlashAttnFwdSm90INS1_25CollectiveMainloopFwdSm90ILi2EN4cute5tupleIJNS5_1CILi1EEES8_S8_EEENS6_IJNS7_ILi128EEENS7_ILi160EEESA_EEELi128ENS_12float_e4m3_tEfNS_4arch4Sm90ELb0ELb1ELb1ELb1ELb1ELb1ELb0ELb1ELb1ELb1ELb1ELb0EEENS1_21CollectiveEpilogueFwdINS6_IJSA_SA_SB_EEES9_NS_10bfloat16_tESF_Li256ELb1ELb1ELb1ELb1EEENS1_36VarlenDynamicPersistentTileSchedulerILi128ELi160ELi256ELi128ELb1ELb1ELb1ELb1ELb0ELb1EEEEEEEEEvNT_6ParamsE)
        /*005c*/ 	.word	0x00000000


	//----- nvinfo : EIATTR_REGCOUNT
	.align		4
.L_26:
        /*0060*/ 	.byte	0x04, 0x2f
        /*0062*/ 	.short	(.L_28 - .L_27)
	.align		4
.L_27:
        /*0064*/ 	.word	index@(_ZN7cutlass13device_kernelIN5flash11enable_sm90INS1_16FlashAttnFwdSm90INS1_25CollectiveMainloopFwdSm90ILi2EN4cute5tupleIJNS5_1CILi1EEES8_S8_EEENS6_IJNS7_ILi128EEENS7_ILi160EEESA_EEELi128ENS_12float_e4m3_tEfNS_4arch4Sm90ELb0ELb1ELb1ELb1ELb1ELb0ELb0ELb1ELb1ELb1ELb1ELb0EEENS1_21CollectiveEpilogueFwdINS6_IJSA_SA_SB_EEES9_NS_10bfloat16_tESF_Li256ELb1ELb1ELb1ELb1EEENS1_36VarlenDynamicPersistentTileSchedulerILi128ELi160ELi256ELi128ELb1ELb1ELb1ELb1ELb0ELb1EEEEEEEEEvNT_6ParamsE)
        /*0068*/ 	.word	0x00000004


	//----- nvinfo : EIATTR_FRAME_SIZE
	.align		4
.L_28:
        /*006c*/ 	.byte	0x04, 0x11
        /*006e*/ 	.short	(.L_30 - .L_29)
	.align		4
.L_29:
        /*0070*/ 	.word	index@(_ZN7cutlass13device_kernelIN5flash11enable_sm90INS1_16FlashAttnFwdSm90INS1_25CollectiveMainloopFwdSm90ILi2EN4cute5tupleIJNS5_1CILi1EEES8_S8_EEENS6_IJNS7_ILi128EEENS7_ILi160EEESA_EEELi128ENS_12float_e4m3_tEfNS_4arch4Sm90ELb0ELb1ELb1ELb1ELb1ELb0ELb0ELb1ELb1ELb1ELb1ELb0EEENS1_21CollectiveEpilogueFwdINS6_IJSA_SA_SB_EEES9_NS_10bfloat16_tESF_Li256ELb1ELb1ELb1ELb1EEENS1_36VarlenDynamicPersistentTileSchedulerILi128ELi160ELi256ELi128ELb1ELb1ELb1ELb1ELb0ELb1EEEEEEEEEvNT_6ParamsE)
        /*0074*/ 	.word	0x00000000


	//----- nvinfo : EIATTR_REGCOUNT
	.align		4
.L_30:
        /*0078*/ 	.byte	0x04, 0x2f
        /*007a*/ 	.short	(.L_32 - .L_31)
	.align		4
.L_31:
        /*007c*/ 	.word	index@(_ZN7cutlass13device_kernelIN5flash11enable_sm90INS1_16FlashAttnFwdSm90INS1_25CollectiveMainloopFwdSm90ILi2EN4cute5tupleIJNS5_1CILi1EEES8_S8_EEENS6_IJNS7_ILi128EEENS7_ILi160EEESA_EEELi128ENS_12float_e4m3_tEfNS_4arch4Sm90ELb0ELb1ELb1ELb0ELb1ELb0ELb0ELb1ELb1ELb1ELb1ELb0EEENS1_21CollectiveEpilogueFwdINS6_IJSA_SA_SB_EEES9_NS_10bfloat16_tESF_Li256ELb0ELb1ELb1ELb1EEENS1_19SingleTileSchedulerILb0ELb1ELb1ELi128EEEEEEEEEvNT_6ParamsE)
        /*0080*/ 	.word	0x00000004


	//----- nvinfo : EIATTR_FRAME_SIZE
	.align		4
.L_32:
        /*0084*/ 	.byte	0x04, 0x11
        /*0086*/ 	.short	(.L_34 - .L_33)
	.align		4
.L_33:
        /*0088*/ 	.word	index@(_ZN7cutlass13device_kernelIN5flash11enable_sm90INS1_16FlashAttnFwdSm90INS1_25CollectiveMainloopFwdSm90ILi2EN4cute5tupleIJNS5_1CILi1EEES8_S8_EEENS6_IJNS7_ILi128EEENS7_ILi160EEESA_EEELi128ENS_12float_e4m3_tEfNS_4arch4Sm90ELb0ELb1ELb1ELb0ELb1ELb0ELb0ELb1ELb1ELb1ELb1ELb0EEENS1_21CollectiveEpilogueFwdINS6_IJSA_SA_SB_EEES9_NS_10bfloat16_tESF_Li256ELb0ELb1ELb1ELb1EEENS1_19SingleTileSchedulerILb0ELb1ELb1ELi128EEEEEEEEEvNT_6ParamsE)
        /*008c*/ 	.word	0x00000000


	//----- nvinfo : EIATTR_REGCOUNT
	.align		4
.L_34:
        /*0090*/ 	.byte	0x04, 0x2f
        /*0092*/ 	.short	(.L_36 - .L_35)
	.align		4
.L_35:
        /*0094*/ 	.word	index@(_ZN7cutlass13device_kernelIN5flash11enable_sm90INS1_16FlashAttnFwdSm90INS1_25CollectiveMainloopFwdSm90ILi2EN4cute5tupleIJNS5_1CILi1EEES8_S8_EEENS6_IJNS7_ILi128EEENS7_ILi160EEESA_EEELi128ENS_12float_e4m3_tEfNS_4arch4Sm90ELb0ELb0ELb1ELb1ELb1ELb1ELb0ELb1ELb1ELb1ELb1ELb0EEENS1_21CollectiveEpilogueFwdINS6_IJSA_SA_SB_EEES9_NS_10bfloat16_tESF_Li256ELb1ELb1ELb1ELb1EEENS1_36VarlenDynamicPersistentTileSchedulerILi128ELi160ELi256ELi128ELb1ELb1ELb1ELb0ELb1ELb1EEEEEEEEEvNT_6ParamsE)
        /*0098*/ 	.word	0x00000004


	//----- nvinfo : EIATTR_FRAME_SIZE
	.align		4
.L_36:
        /*009c*/ 	.byte	0x04, 0x11
        /*009e*/ 	.short	(.L_38 - .L_37)
	.align		4
.L_37:
        /*00a0*/ 	.word	index@(_ZN7cutlass13device_kernelIN5flash11enable_sm90INS1_16FlashAttnFwdSm90INS1_25CollectiveMainloopFwdSm90ILi2EN4cute5tupleIJNS5_1CILi1EEES8_S8_EEENS6_IJNS7_ILi128EEENS7_ILi160EEESA_EEELi128ENS_12float_e4m3_tEfNS_4arch4Sm90ELb0ELb0ELb1ELb1ELb1ELb1ELb0ELb1ELb1ELb1ELb1ELb0EEENS1_21CollectiveEpilogueFwdINS6_IJSA_SA_SB_EEES9_NS_10bfloat16_tESF_Li256ELb1ELb1ELb1ELb1EEENS1_36VarlenDynamicPersistentTileSchedulerILi128ELi160ELi256ELi128ELb1ELb1ELb1ELb0ELb1ELb1EEEEEEEEEvNT_6ParamsE)
        /*00a4*/ 	.word	0x00000000


	//----- nvinfo : EIATTR_REGCOUNT
	.align		4
.L_38:
        /*00a8*/ 	.byte	0x04, 0x2f
        /*00aa*/ 	.short	(.L_40 - .L_39)
	.align		4
.L_39:
        /*00ac*/ 	.word	index@(_ZN7cutlass13device_kernelIN5flash11enable_sm90INS1_16FlashAttnFwdSm90INS1_25CollectiveMainloopFwdSm90ILi2EN4cute5tupleIJNS5_1CILi1EEES8_S8_EEENS6_IJNS7_ILi128EEENS7_ILi160EEESA_EEELi128ENS_12float_e4m3_tEfNS_4arch4Sm90ELb0ELb0ELb1ELb1ELb1ELb0ELb0ELb1ELb1ELb1ELb1ELb0EEENS1_21CollectiveEpilogueFwdINS6_IJSA_SA_SB_EEES9_NS_10bfloat16_tESF_Li256ELb1ELb1ELb1ELb1EEENS1_36VarlenDynamicPersistentTileSchedulerILi128ELi160ELi256ELi128ELb1ELb1ELb1ELb0ELb1ELb1EEEEEEEEEvNT_6ParamsE)
        /*00b0*/ 	.word	0x00000004


	//----- nvinfo : EIATTR_FRAME_SIZE
	.align		4
.L_40:
        /*00b4*/ 	.byte	0x04, 0x11
        /*00b6*/ 	.short	(.L_42 - .L_41)
	.align		4
.L_41:
        /*00b8*/ 	.word	index@(_ZN7cutlass13device_kernelIN5flash11enable_sm90INS1_16FlashAttnFwdSm90INS1_25CollectiveMainloopFwdSm90ILi2EN4cute5tupleIJNS5_1CILi1EEES8_S8_EEENS6_IJNS7_ILi128EEENS7_ILi160EEESA_EEELi128ENS_12float_e4m3_tEfNS_4arch4Sm90ELb0ELb0ELb1ELb1ELb1ELb0ELb0ELb1ELb1ELb1ELb1ELb0EEENS1_21CollectiveEpilogueFwdINS6_IJSA_SA_SB_EEES9_NS_10bfloat16_tESF_Li256ELb1ELb1ELb1ELb1EEENS1_36VarlenDynamicPersistentTileSchedulerILi128ELi160ELi256ELi128ELb1ELb1ELb1ELb0ELb1ELb1EEEEEEEEEvNT_6ParamsE)
        /*00bc*/ 	.word	0x00000000


	//----- nvinfo : EIATTR_REGCOUNT
	.align		4
.L_42:
        /*00c0*/ 	.byte	0x04, 0x2f
        /*00c2*/ 	.short	(.L_44 - .L_43)
	.align		4
.L_43:
        /*00c4*/ 	.word	index@(_ZN7cutlass13device_kernelIN5flash11enable_sm90INS1_16FlashAttnFwdSm90INS1_25CollectiveMainloopFwdSm90ILi2EN4cute5tupleIJNS5_1CILi1EEES8_S8_EEENS6_IJNS7_ILi128EEENS7_ILi160EEESA_EEELi128ENS_12float_e4m3_tEfNS_4arch4Sm90ELb0ELb0ELb1ELb0ELb1ELb0ELb0ELb1ELb1ELb1ELb1ELb0EEENS1_21CollectiveEpilogueFwdINS6_IJSA_SA_SB_EEES9_NS_10bfloat16_tESF_Li256ELb0ELb1ELb1ELb1EEENS1_19SingleTileSchedulerILb0ELb1ELb1ELi128EEEEEEEEEvNT_6ParamsE)
        /*00c8*/ 	.word	0x00000004


	//----- nvinfo : EIATTR_FRAME_SIZE
	.align		4
.L_44:
        /*00cc*/ 	.byte	0x04, 0x11
        /*00ce*/ 	.short	(.L_46 - .L_45)
	.align		4
.L_45:
        /*00d0*/ 	.word	index@(_ZN7cutlass13device_kernelIN5flash11enable_sm90INS1_16FlashAttnFwdSm90INS1_25CollectiveMainloopFwdSm90ILi2EN4cute5tupleIJNS5_1CILi1EEES8_S8_EEENS6_IJNS7_ILi128EEENS7_ILi160EEESA_EEELi128ENS_12float_e4m3_tEfNS_4arch4Sm90ELb0ELb0ELb1ELb0ELb1ELb0ELb0ELb1ELb1ELb1ELb1ELb0EEENS1_21CollectiveEpilogueFwdINS6_IJSA_SA_SB_EEES9_NS_10bfloat16_tESF_Li256ELb0ELb1ELb1ELb1EEENS1_19SingleTileSchedulerILb0ELb1ELb1ELi128EEEEEEEEEvNT_6ParamsE)
        /*00d4*/ 	.word	0x00000000


	//----- nvinfo : EIATTR_MIN_STACK_SIZE
	.align		4
.L_46:
        /*00d8*/ 	.byte	0x04, 0x12
        /*00da*/ 	.short	(.L_48 - .L_47)
	.align		4
.L_47:
        /*00dc*/ 	.word	index@(_ZN7cutlass13device_kernelIN5flash11enable_sm90INS1_16FlashAttnFwdSm90INS1_25CollectiveMainloopFwdSm90ILi2EN4cute5tupleIJNS5_1CILi1EEES8_S8_EEENS6_IJNS7_ILi128EEENS7_ILi160EEESA_EEELi128ENS_12float_e4m3_tEfNS_4arch4Sm90ELb0ELb0ELb1ELb0ELb1ELb0ELb0ELb1ELb1ELb1ELb1ELb0EEENS1_21CollectiveEpilogueFwdINS6_IJSA_SA_SB_EEES9_NS_10bfloat16_tESF_Li256ELb0ELb1ELb1ELb1EEENS1_19SingleTileSchedulerILb0ELb1ELb1ELi128EEEEEEEEEvNT_6ParamsE)
        /*00e0*/ 	.word	0x00000000


	//----- nvinfo : EIATTR_MIN_STACK_SIZE
	.align		4
.L_48:
        /*00e4*/ 	.byte	0x04, 0x12
        /*00e6*/ 	.short	(.L_50 - .L_49)
	.align		4
.L_49:
        /*00e8*/ 	.word	index@(_ZN7cutlass13device_kernelIN5flash11enable_sm90INS1_16FlashAttnFwdSm90INS1_25CollectiveMainloopFwdSm90ILi2EN4cute5tupleIJNS5_1CILi1EEES8_S8_EEENS6_IJNS7_ILi128EEENS7_ILi160EEESA_EEELi128ENS_12float_e4m3_tEfNS_4arch4Sm90ELb0ELb0ELb1ELb1ELb1ELb0ELb0ELb1ELb1ELb1ELb1ELb0EEENS1_21CollectiveEpilogueFwdINS6_IJSA_SA_SB_EEES9_NS_10bfloat16_tESF_Li256ELb1ELb1ELb1ELb1EEENS1_36VarlenDynamicPersistentTileSchedulerILi128ELi160ELi256ELi128ELb1ELb1ELb1ELb0ELb1ELb1EEEEEEEEEvNT_6ParamsE)
        /*00ec*/ 	.word	0x00000000


	//----- nvinfo : EIATTR_MIN_STACK_SIZE
	.align		4
.L_50:
        /*00f0*/ 	.byte	0x04, 0x12
        /*00f2*/ 	.short	(.L_52 - .L_51)
	.align		4
.L_51:
        /*00f4*/ 	.word	index@(_ZN7cutlass13device_kernelIN5flash11enable_sm90INS1_16FlashAttnFwdSm90INS1_25CollectiveMainloopFwdSm90ILi2EN4cute5tupleIJNS5_1CILi1EEES8_S8_EEENS6_IJNS7_ILi128EEENS7_ILi160EEESA_EEELi128ENS_12float_e4m3_tEfNS_4arch4Sm90ELb0ELb0ELb1ELb1ELb1ELb1ELb0ELb1ELb1ELb1ELb1ELb0EEENS1_21CollectiveEpilogueFwdINS6_IJSA_SA_SB_EEES9_NS_10bfloat16_tESF_Li256ELb1ELb1ELb1ELb1EEENS1_36VarlenDynamicPersistentTileSchedulerILi128ELi160ELi256ELi128ELb1ELb1ELb1ELb0ELb1ELb1EEEEEEEEEvNT_6ParamsE)
        /*00f8*/ 	.word	0x00000000


	//----- nvinfo : EIATTR_MIN_STACK_SIZE
	.align		4
.L_52:
        /*00fc*/ 	.byte	0x04, 0x12
        /*00fe*/ 	.short	(.L_54 - .L_53)
	.align		4
.L_53:
        /*0100*/ 	.word	index@(_ZN7cutlass13device_kernelIN5flash11enable_sm90INS1_16FlashAttnFwdSm90INS1_25CollectiveMainloopFwdSm90ILi2EN4cute5tupleIJNS5_1CILi1EEES8_S8_EEENS6_IJNS7_ILi128EEENS7_ILi160EEESA_EEELi128ENS_12float_e4m3_tEfNS_4arch4Sm90ELb0ELb1ELb1ELb0ELb1ELb0ELb0ELb1ELb1ELb1ELb1ELb0EEENS1_21CollectiveEpilogueFwdINS6_IJSA_SA_SB_EEES9_NS_10bfloat16_tESF_Li256ELb0ELb1ELb1ELb1EEENS1_19SingleTileSchedulerILb0ELb1ELb1ELi128EEEEEEEEEvNT_6ParamsE)
        /*0104*/ 	.word	0x00000000


	//----- nvinfo : EIATTR_MIN_STACK_SIZE
	.align		4
.L_54:
        /*0108*/ 	.byte	0x04, 0x12
        /*010a*/ 	.short	(.L_56 - .L_55)
	.align		4
.L_55:
        /*010c*/ 	.word	index@(_ZN7cutlass13device_kernelIN5flash11enable_sm90INS1_16FlashAttnFwdSm90INS1_25CollectiveMainloopFwdSm90ILi2EN4cute5tupleIJNS5_1CILi1EEES8_S8_EEENS6_IJNS7_ILi128EEENS7_ILi160EEESA_EEELi128ENS_12float_e4m3_tEfNS_4arch4Sm90ELb0ELb1ELb1ELb1ELb1ELb0ELb0ELb1ELb1ELb1ELb1ELb0EEENS1_21CollectiveEpilogueFwdINS6_IJSA_SA_SB_EEES9_NS_10bfloat16_tESF_Li256ELb1ELb1ELb1ELb1EEENS1_36VarlenDynamicPersistentTileSchedulerILi128ELi160ELi256ELi128ELb1ELb1ELb1ELb1ELb0ELb1EEEEEEEEEvNT_6ParamsE)
        /*0110*/ 	.word	0x00000000


	//----- nvinfo : EIATTR_MIN_STACK_SIZE
	.align		4
.L_56:
        /*0114*/ 	.byte	0x04, 0x12
        /*0116*/ 	.short	(.L_58 - .L_57)
	.align		4
.L_57:
        /*0118*/ 	.word	index@(_ZN7cutlass13device_kernelIN5flash11enable_sm90INS1_16FlashAttnFwdSm90INS1_25CollectiveMainloopFwdSm90ILi2EN4cute5tupleIJNS5_1CILi1EEES8_S8_EEENS6_IJNS7_ILi128EEENS7_ILi160EEESA_EEELi128ENS_12float_e4m3_tEfNS_4arch4Sm90ELb0ELb1ELb1ELb1ELb1ELb1ELb0ELb1ELb1ELb1ELb1ELb0EEENS1_21CollectiveEpilogueFwdINS6_IJSA_SA_SB_EEES9_NS_10bfloat16_tESF_Li256ELb1ELb1ELb1ELb1EEENS1_36VarlenDynamicPersistentTileSchedulerILi128ELi160ELi256ELi128ELb1ELb1ELb1ELb1ELb0ELb1EEEEEEEEEvNT_6ParamsE)
        /*011c*/ 	.word	0x00000000


	//----- nvinfo : EIATTR_MIN_STACK_SIZE
	.align		4
.L_58:
        /*0120*/ 	.byte	0x04, 0x12
        /*0122*/ 	.short	(.L_60 - .L_59)
	.align		4
.L_59:
        /*0124*/ 	.word	index@(_ZN7cutlass13device_kernelIN5flash11enable_sm90INS1_16FlashAttnFwdSm90INS1_25CollectiveMainloopFwdSm90ILi2EN4cute5tupleIJNS5_1CILi1EEES8_S8_EEENS6_IJNS7_ILi128EEENS7_ILi160EEESA_EEELi128ENS_12float_e4m3_tEfNS_4arch4Sm90ELb1ELb0ELb1ELb0ELb1ELb0ELb0ELb1ELb1ELb1ELb1ELb0EEENS1_21CollectiveEpilogueFwdINS6_IJSA_SA_SB_EEES9_NS_10bfloat16_tESF_Li256ELb0ELb1ELb1ELb1EEENS1_19SingleTileSchedulerILb0ELb1ELb1ELi128EEEEEEEEEvNT_6ParamsE)
        /*0128*/ 	.word	0x00000000


	//----- nvinfo : EIATTR_MIN_STACK_SIZE
	.align		4
.L_60:
        /*012c*/ 	.byte	0x04, 0x12
        /*012e*/ 	.short	(.L_62 - .L_61)
	.align		4
.L_61:
        /*0130*/ 	.word	index@(_ZN7cutlass13device_kernelIN5flash11enable_sm90INS1_16FlashAttnFwdSm90INS1_25CollectiveMainloopFwdSm90ILi2EN4cute5tupleIJNS5_1CILi1EEES8_S8_EEENS6_IJNS7_ILi128EEENS7_ILi160EEESA_EEELi128ENS_12float_e4m3_tEfNS_4arch4Sm90ELb1ELb0ELb1ELb1ELb1ELb0ELb0ELb1ELb1ELb1ELb1ELb0EEENS1_21CollectiveEpilogueFwdINS6_IJSA_SA_SB_EEES9_NS_10bfloat16_tESF_Li256ELb1ELb1ELb1ELb1EEENS1_36VarlenDynamicPersistentTileSchedulerILi128ELi160ELi256ELi128ELb1ELb1ELb1ELb1ELb1ELb1EEEEEEEEEvNT_6ParamsE)
        /*0134*/ 	.word	0x00000000


	//----- nvinfo : EIATTR_MIN_STACK_SIZE
	.align		4
.L_62:
        /*0138*/ 	.byte	0x04, 0x12
        /*013a*/ 	.short	(.L_64 - .L_63)
	.align		4
.L_63:
        /*013c*/ 	.word	index@(_ZN7cutlass13device_kernelIN5flash11enable_sm90INS1_16FlashAttnFwdSm90INS1_25CollectiveMainloopFwdSm90ILi2EN4cute5tupleIJNS5_1CILi1EEES8_S8_EEENS6_IJNS7_ILi128EEENS7_ILi160EEESA_EEELi128ENS_12float_e4m3_tEfNS_4arch4Sm90ELb1ELb0ELb1ELb1ELb1ELb1ELb0ELb1ELb1ELb1ELb1ELb0EEENS1_21CollectiveEpilogueFwdINS6_IJSA_SA_SB_EEES9_NS_10bfloat16_tESF_Li256ELb1ELb1ELb1ELb1EEENS1_36VarlenDynamicPersistentTileSchedulerILi128ELi160ELi256ELi128ELb1ELb1ELb1ELb1ELb1ELb1EEEEEEEEEvNT_6ParamsE)
        /*0140*/ 	.word	0x00000000
.L_64:


//--------------------- .nv.compat                --------------------------
	.section	.nv.compat,"",@"SHT_CUDA_COMPAT_INFO"
	.align	4
        /*0000*/ 	.byte	0x02, 0x09, 0x01, 0x00, 0x02, 0x02, 0x01, 0x00, 0x02, 0x05, 0x05, 0x00, 0x03, 0x07, 0x01, 0x01
        /*0010*/ 	.byte	0x02, 0x03, 0x00, 0x00, 0x02, 0x06, 0x01, 0x00, 0x04, 0x0b, 0x08, 0x00, 0x00, 0x00, 0x00, 0x00
        /*0020*/ 	.byte	0x00, 0x00, 0x00, 0x00


//--------------------- .nv.info._ZN7cutlass13device_kernelIN5flash11enable_sm90INS1_16FlashAttnFwdSm90INS1_25CollectiveMainloopFwdSm90ILi2EN4cute5tupleIJNS5_1CILi1EEES8_S8_EEENS6_IJNS7_ILi128EEENS7_ILi160EEESA_EEELi128ENS_12float_e4m3_tEfNS_4arch4Sm90ELb0ELb0ELb1ELb0ELb1ELb0ELb0ELb1ELb1ELb1ELb1ELb0EEENS1_21CollectiveEpilogueFwdINS6_IJSA_SA_SB_EEES9_NS_10bfloat16_tESF_Li256ELb0ELb1ELb1ELb1EEENS1_19SingleTileSchedulerILb0ELb1ELb1ELi128EEEEEEEEEvNT_6ParamsE --------------------------
	.section	.nv.info._ZN7cutlass13device_kernelIN5flash11enable_sm90INS1_16FlashAttnFwdSm90INS1_25CollectiveMainloopFwdSm90ILi2EN4cute5tupleIJNS5_1CILi1EEES8_S8_EEENS6_IJNS7_ILi128EEENS7_ILi160EEESA_EEELi128ENS_12float_e4m3_tEfNS_4arch4Sm90ELb0ELb0ELb1ELb0ELb1ELb0ELb0ELb1ELb1ELb1ELb1ELb0EEENS1_21CollectiveEpilogueFwdINS6_IJSA_SA_SB_EEES9_NS_10bfloat16_tESF_Li256ELb0ELb1ELb1ELb1EEENS1_19SingleTileSchedulerILb0ELb1ELb1ELi128EEEEEEEEEvNT_6ParamsE,"",@"SHT_CUDA_INFO"
	.sectionflags	@""
	.align	4


	//----- nvinfo : EIATTR_CUDA_API_VERSION
	.align		4
        /*0000*/ 	.byte	0x04, 0x37
        /*0002*/ 	.short	(.L_66 - .L_65)
.L_65:
        /*0004*/ 	.word	0x00000082


	//----- nvinfo : EIATTR_KPARAM_INFO
	.align		4
.L_66:
        /*0008*/ 	.byte	0x04, 0x17
        /*000a*/ 	.short	(.L_68 - .L_67)
.L_67:
        /*000c*/ 	.word	0x00000000
        /*0010*/ 	.short	0x0000
        /*0012*/ 	.short	0x0000
        /*0014*/ 	.byte	0x00, 0xf0, 0x01, 0x28


	//----- nvinfo : EIATTR_SPARSE_MMA_MASK
	.align		4
.L_68:
        /*0018*/ 	.byte	0x03, 0x50
        /*001a*/ 	.short	0x0000


	//----- nvinfo : EIATTR_MAXREG_COUNT
	.align		4
        /*001c*/ 	.byte	0x03, 0x1b
        /*001e*/ 	.short	0x00a8


	//----- nvinfo : EIATTR_MERCURY_ISA_VERSION
	.align		4
        /*0020*/ 	.byte	0x03, 0x5f
        /*0022*/ 	.short	0x0101


	//----- nvinfo : EIATTR_VRC_CTA_INIT_COUNT
	.align		4
        /*0024*/ 	.byte	0x02, 0x4a
	.zero		1
	.zero		1


	//----- nvinfo : EIATTR_EXIT_INSTR_OFFSETS
	.align		4
        /*0028*/ 	.byte	0x04, 0x1c
        /*002a*/ 	.short	(.L_70 - .L_69)


	//   ....[0]....
.L_69:
        /*002c*/ 	.word	0x00000010


	//----- nvinfo : EIATTR_MAX_THREADS
	.align		4
.L_70:
        /*0030*/ 	.byte	0x04, 0x05
        /*0032*/ 	.short	(.L_72 - .L_71)
.L_71:
        /*0034*/ 	.word	0x00000180
        /*0038*/ 	.word	0x00000001
        /*003c*/ 	.word	0x00000001


	//----- nvinfo : EIATTR_CBANK_PARAM_SIZE
	.align		4
.L_72:
        /*0040*/ 	.byte	0x03, 0x19
        /*0042*/ 	.short	0x0a00


	//----- nvinfo : EIATTR_PARAM_CBANK
	.align		4
        /*0044*/ 	.byte	0x04, 0x0a
        /*0046*/ 	.short	(.L_74 - .L_73)
	.align		4
.L_73:
        /*0048*/ 	.word	index@(.nv.constant0._ZN7cutlass13device_kernelIN5flash11enable_sm90INS1_16FlashAttnFwdSm90INS1_25CollectiveMainloopFwdSm90ILi2EN4cute5tupleIJNS5_1CILi1EEES8_S8_EEENS6_IJNS7_ILi128EEENS7_ILi160EEESA_EEELi128ENS_12float_e4m3_tEfNS_4arch4Sm90ELb0ELb0ELb1ELb0ELb1ELb0ELb0ELb1ELb1ELb1ELb1ELb0EEENS1_21CollectiveEpilogueFwdINS6_IJSA_SA_SB_EEES9_NS_10bfloat16_tESF_Li256ELb0ELb1ELb1ELb1EEENS1_19SingleTileSchedulerILb0ELb1ELb1ELi128EEEEEEEEEvNT_6ParamsE)
        /*004c*/ 	.short	0x0380
        /*004e*/ 	.short	0x0a00


	//----- nvinfo : EIATTR_SW_WAR
	.align		4
.L_74:
        /*0050*/ 	.byte	0x04, 0x36
        /*0052*/ 	.short	(.L_76 - .L_75)
.L_75:
        /*0054*/ 	.word	0x00000008
.L_76:


//--------------------- .nv.info._ZN7cutlass13device_kernelIN5flash11enable_sm90INS1_16FlashAttnFwdSm90INS1_25CollectiveMainloopFwdSm90ILi2EN4cute5tupleIJNS5_1CILi1EEES8_S8_EEENS6_IJNS7_ILi128EEENS7_ILi160EEESA_EEELi128ENS_12float_e4m3_tEfNS_4arch4Sm90ELb0ELb0ELb1ELb1ELb1ELb0ELb0ELb1ELb1ELb1ELb1ELb0EEENS1_21CollectiveEpilogueFwdINS6_IJSA_SA_SB_EEES9_NS_10bfloat16_tESF_Li256ELb1ELb1ELb1ELb1EEENS1_36VarlenDynamicPersistentTileSchedulerILi128ELi160ELi256ELi128ELb1ELb1ELb1ELb0ELb1ELb1EEEEEEEEEvNT_6ParamsE --------------------------
	.section	.nv.info._ZN7cutlass13device_kernelIN5flash11enable_sm90INS1_16FlashAttnFwdSm90INS1_25CollectiveMainloopFwdSm90ILi2EN4cute5tupleIJNS5_1CILi1EEES8_S8_EEENS6_IJNS7_ILi128EEENS7_ILi160EEESA_EEELi128ENS_12float_e4m3_tEfNS_4arch4Sm90ELb0ELb0ELb1ELb1ELb1ELb0ELb0ELb1ELb1ELb1ELb1ELb0EEENS1_21CollectiveEpilogueFwdINS6_IJSA_SA_SB_EEES9_NS_10bfloat16_tESF_Li256ELb1ELb1ELb1ELb1EEENS1_36VarlenDynamicPersistentTileSchedulerILi128ELi160ELi256ELi128ELb1ELb1ELb1ELb0ELb1ELb1EEEEEEEEEvNT_6ParamsE,"",@"SHT_CUDA_INFO"
	.sectionflags	@""
	.align	4


	//----- nvinfo : EIATTR_CUDA_API_VERSION
	.align		4
        /*0000*/ 	.byte	0x04, 0x37
        /*0002*/ 	.short	(.L_78 - .L_77)
.L_77:
        /*0004*/ 	.word	0x00000082


	//----- nvinfo : EIATTR_KPARAM_INFO
	.align		4
.L_78:
        /*0008*/ 	.byte	0x04, 0x17
        /*000a*/ 	.short	(.L_80 - .L_79)
.L_79:
        /*000c*/ 	.word	0x00000000
        /*0010*/ 	.short	0x0000
        /*0012*/ 	.short	0x0000
        /*0014*/ 	.byte	0x00, 0xf0, 0x01, 0x2a


	//----- nvinfo : EIATTR_SPARSE_MMA_MASK
	.align		4
.L_80:
        /*0018*/ 	.byte	0x03, 0x50
        /*001a*/ 	.short	0x0000


	//----- nvinfo : EIATTR_MAXREG_COUNT
	.align		4
        /*001c*/ 	.byte	0x03, 0x1b
        /*001e*/ 	.short	0x00a8


	//----- nvinfo : EIATTR_MERCURY_ISA_VERSION
	.align		4
        /*0020*/ 	.byte	0x03, 0x5f
        /*0022*/ 	.short	0x0101


	//----- nvinfo : EIATTR_VRC_CTA_INIT_COUNT
	.align		4
        /*0024*/ 	.byte	0x02, 0x4a
	.zero		1
	.zero		1


	//----- nvinfo : EIATTR_EXIT_INSTR_OFFSETS
	.align		4
        /*0028*/ 	.byte	0x04, 0x1c
        /*002a*/ 	.short	(.L_82 - .L_81)


	//   ....[0]....
.L_81:
        /*002c*/ 	.word	0x00000010


	//----- nvinfo : EIATTR_MAX_THREADS
	.align		4
.L_82:
        /*0030*/ 	.byte	0x04, 0x05
        /*0032*/ 	.short	(.L_84 - .L_83)
.L_83:
        /*0034*/ 	.word	0x00000180
        /*0038*/ 	.word	0x00000001
        /*003c*/ 	.word	0x00000001


	//----- nvinfo : EIATTR_CBANK_PARAM_SIZE
	.align		4
.L_84:
        /*0040*/ 	.byte	0x03, 0x19
        /*0042*/ 	.short	0x0a80


	//----- nvinfo : EIATTR_PARAM_CBANK
	.align		4
        /*0044*/ 	.byte	0x04, 0x0a
        /*0046*/ 	.short	(.L_86 - .L_85)
	.align		4
.L_85:
        /*0048*/ 	.word	index@(.nv.constant0._ZN7cutlass13device_kernelIN5flash11enable_sm90INS1_16FlashAttnFwdSm90INS1_25CollectiveMainloopFwdSm90ILi2EN4cute5tupleIJNS5_1CILi1EEES8_S8_EEENS6_IJNS7_ILi128EEENS7_ILi160EEESA_EEELi128ENS_12float_e4m3_tEfNS_4arch4Sm90ELb0ELb0ELb1ELb1ELb1ELb0ELb0ELb1ELb1ELb1ELb1ELb0EEENS1_21CollectiveEpilogueFwdINS6_IJSA_SA_SB_EEES9_NS_10bfloat16_tESF_Li256ELb1ELb1ELb1ELb1EEENS1_36VarlenDynamicPersistentTileSchedulerILi128ELi160ELi256ELi128ELb1ELb1ELb1ELb0ELb1ELb1EEEEEEEEEvNT_6ParamsE)
        /*004c*/ 	.short	0x0380
        /*004e*/ 	.short	0x0a80


	//----- nvinfo : EIATTR_SW_WAR
	.align		4
.L_86:
        /*0050*/ 	.byte	0x04, 0x36
        /*0052*/ 	.short	(.L_88 - .L_87)
.L_87:
        /*0054*/ 	.word	0x00000008
.L_88:


//--------------------- .nv.info._ZN7cutlass13device_kernelIN5flash11enable_sm90INS1_16FlashAttnFwdSm90INS1_25CollectiveMainloopFwdSm90ILi2EN4cute5tupleIJNS5_1CILi1EEES8_S8_EEENS6_IJNS7_ILi128EEENS7_ILi160EEESA_EEELi128ENS_12float_e4m3_tEfNS_4arch4Sm90ELb0ELb0ELb1ELb1ELb1ELb1ELb0ELb1ELb1ELb1ELb1ELb0EEENS1_21CollectiveEpilogueFwdINS6_IJSA_SA_SB_EEES9_NS_10bfloat16_tESF_Li256ELb1ELb1ELb1ELb1EEENS1_36VarlenDynamicPersistentTileSchedulerILi128ELi160ELi256ELi128ELb1ELb1ELb1ELb0ELb1ELb1EEEEEEEEEvNT_6ParamsE --------------------------
	.section	.nv.info._ZN7cutlass13device_kernelIN5flash11enable_sm90INS1_16FlashAttnFwdSm90INS1_25CollectiveMainloopFwdSm90ILi2EN4cute5tupleIJNS5_1CILi1EEES8_S8_EEENS6_IJNS7_ILi128EEENS7_ILi160EEESA_EEELi128ENS_12float_e4m3_tEfNS_4arch4Sm90ELb0ELb0ELb1ELb1ELb1ELb1ELb0ELb1ELb1ELb1ELb1ELb0EEENS1_21CollectiveEpilogueFwdINS6_IJSA_SA_SB_EEES9_NS_10bfloat16_tESF_Li256ELb1ELb1ELb1ELb1EEENS1_36VarlenDynamicPersistentTileSchedulerILi128ELi160ELi256ELi128ELb1ELb1ELb1ELb0ELb1ELb1EEEEEEEEEvNT_6ParamsE,"",@"SHT_CUDA_INFO"
	.sectionflags	@""
	.align	4


	//----- nvinfo : EIATTR_CUDA_API_VERSION
	.align		4
        /*0000*/ 	.byte	0x04, 0x37
        /*0002*/ 	.short	(.L_90 - .L_89)
.L_89:
        /*0004*/ 	.word	0x00000082


	//----- nvinfo : EIATTR_KPARAM_INFO
	.align		4
.L_90:
        /*0008*/ 	.byte	0x04, 0x17
        /*000a*/ 	.short	(.L_92 - .L_91)
.L_91:
        /*000c*/ 	.word	0x00000000
        /*0010*/ 	.short	0x0000
        /*0012*/ 	.short	0x0000
        /*0014*/ 	.byte	0x00, 0xf0, 0x01, 0x2a


	//----- nvinfo : EIATTR_SPARSE_MMA_MASK
	.align		4
.L_92:
        /*0018*/ 	.byte	0x03, 0x50
        /*001a*/ 	.short	0x0000


	//----- nvinfo : EIATTR_MAXREG_COUNT
	.align		4
        /*001c*/ 	.byte	0x03, 0x1b
        /*001e*/ 	.short	0x00a8


	//----- nvinfo : EIATTR_MERCURY_ISA_VERSION
	.align		4
        /*0020*/ 	.byte	0x03, 0x5f
        /*0022*/ 	.short	0x0101


	//----- nvinfo : EIATTR_VRC_CTA_INIT_COUNT
	.align		4
        /*0024*/ 	.byte	0x02, 0x4a
	.zero		1
	.zero		1


	//----- nvinfo : EIATTR_EXIT_INSTR_OFFSETS
	.align		4
        /*0028*/ 	.byte	0x04, 0x1c
        /*002a*/ 	.short	(.L_94 - .L_93)


	//   ....[0]....
.L_93:
        /*002c*/ 	.word	0x00000010


	//----- nvinfo : EIATTR_MAX_THREADS
	.align		4
.L_94:
        /*0030*/ 	.byte	0x04, 0x05
        /*0032*/ 	.short	(.L_96 - .L_95)
.L_95:
        /*0034*/ 	.word	0x00000180
        /*0038*/ 	.word	0x00000001
        /*003c*/ 	.word	0x00000001


	//----- nvinfo : EIATTR_CBANK_PARAM_SIZE
	.align		4
.L_96:
        /*0040*/ 	.byte	0x03, 0x19
        /*0042*/ 	.short	0x0a80


	//----- nvinfo : EIATTR_PARAM_CBANK
	.align		4
        /*0044*/ 	.byte	0x04, 0x0a
        /*0046*/ 	.short	(.L_98 - .L_97)
	.align		4
.L_97:
        /*0048*/ 	.word	index@(.nv.constant0._ZN7cutlass13device_kernelIN5flash11enable_sm90INS1_16FlashAttnFwdSm90INS1_25CollectiveMainloopFwdSm90ILi2EN4cute5tupleIJNS5_1CILi1EEES8_S8_EEENS6_IJNS7_ILi128EEENS7_ILi160EEESA_EEELi128ENS_12float_e4m3_tEfNS_4arch4Sm90ELb0ELb0ELb1ELb1ELb1ELb1ELb0ELb1ELb1ELb1ELb1ELb0EEENS1_21CollectiveEpilogueFwdINS6_IJSA_SA_SB_EEES9_NS_10bfloat16_tESF_Li256ELb1ELb1ELb1ELb1EEENS1_36VarlenDynamicPersistentTileSchedulerILi128ELi160ELi256ELi128ELb1ELb1ELb1ELb0ELb1ELb1EEEEEEEEEvNT_6ParamsE)
        /*004c*/ 	.short	0x0380
        /*004e*/ 	.short	0x0a80


	//----- nvinfo : EIATTR_SW_WAR
	.align		4
.L_98:
        /*0050*/ 	.byte	0x04, 0x36
        /*0052*/ 	.short	(.L_100 - .L_99)
.L_99:
        /*0054*/ 	.word	0x00000008
.L_100:


//--------------------- .nv.info._ZN7cutlass13device_kernelIN5flash11enable_sm90INS1_16FlashAttnFwdSm90INS1_25CollectiveMainloopFwdSm90ILi2EN4cute5tupleIJNS5_1CILi1EEES8_S8_EEENS6_IJNS7_ILi128EEENS7_ILi160EEESA_EEELi128ENS_12float_e4m3_tEfNS_4arch4Sm90ELb0ELb1ELb1ELb0ELb1ELb0ELb0ELb1ELb1ELb1ELb1ELb0EEENS1_21CollectiveEpilogueFwdINS6_IJSA_SA_SB_EEES9_NS_10bfloat16_tESF_Li256ELb0ELb1ELb1ELb1EEENS1_19SingleTileSchedulerILb0ELb1ELb1ELi128EEEEEEEEEvNT_6ParamsE --------------------------
	.section	.nv.info._ZN7cutlass13device_kernelIN5flash11enable_sm90INS1_16FlashAttnFwdSm90INS1_25CollectiveMainloopFwdSm90ILi2EN4cute5tupleIJNS5_1CILi1EEES8_S8_EEENS6_IJNS7_ILi128EEENS7_ILi160EEESA_EEELi128ENS_12float_e4m3_tEfNS_4arch4Sm90ELb0ELb1ELb1ELb0ELb1ELb0ELb0ELb1ELb1ELb1ELb1ELb0EEENS1_21CollectiveEpilogueFwdINS6_IJSA_SA_SB_EEES9_NS_10bfloat16_tESF_Li256ELb0ELb1ELb1ELb1EEENS1_19SingleTileSchedulerILb0ELb1ELb1ELi128EEEEEEEEEvNT_6ParamsE,"",@"SHT_CUDA_INFO"
	.sectionflags	@""
	.align	4


	//----- nvinfo : EIATTR_CUDA_API_VERSION
	.align		4
        /*0000*/ 	.byte	0x04, 0x37
        /*0002*/ 	.short	(.L_102 - .L_101)
.L_101:
        /*0004*/ 	.word	0x00000082


	//----- nvinfo : EIATTR_KPARAM_INFO
	.align		4
.L_102:
        /*0008*/ 	.byte	0x04, 0x17
        /*000a*/ 	.short	(.L_104 - .L_103)
.L_103:
        /*000c*/ 	.word	0x00000000
        /*0010*/ 	.short	0x0000
        /*0012*/ 	.short	0x0000
        /*0014*/ 	.byte	0x00, 0xf0, 0x01, 0x28


	//----- nvinfo : EIATTR_SPARSE_MMA_MASK
	.align		4
.L_104:
        /*0018*/ 	.byte	0x03, 0x50
        /*001a*/ 	.short	0x0000


	//----- nvinfo : EIATTR_MAXREG_COUNT
	.align		4
        /*001c*/ 	.byte	0x03, 0x1b
        /*001e*/ 	.short	0x00a8


	//----- nvinfo : EIATTR_MERCURY_ISA_VERSION
	.align		4
        /*0020*/ 	.byte	0x03, 0x5f
        /*0022*/ 	.short	0x0101


	//----- nvinfo : EIATTR_VRC_CTA_INIT_COUNT
	.align		4
        /*0024*/ 	.byte	0x02, 0x4a
	.zero		1
	.zero		1


	//----- nvinfo : EIATTR_EXIT_INSTR_OFFSETS
	.align		4
        /*0028*/ 	.byte	0x04, 0x1c
        /*002a*/ 	.short	(.L_106 - .L_105)


	//   ....[0]....
.L_105:
        /*002c*/ 	.word	0x00000010


	//----- nvinfo : EIATTR_MAX_THREADS
	.align		4
.L_106:
        /*0030*/ 	.byte	0x04, 0x05
        /*0032*/ 	.short	(.L_108 - .L_107)
.L_107:
        /*0034*/ 	.word	0x00000180
        /*0038*/ 	.word	0x00000001
        /*003c*/ 	.word	0x00000001


	//----- nvinfo : EIATTR_CBANK_PARAM_SIZE
	.align		4
.L_108:
        /*0040*/ 	.byte	0x03, 0x19
        /*0042*/ 	.short	0x0a00


	//----- nvinfo : EIATTR_PARAM_CBANK
	.align		4
        /*0044*/ 	.byte	0x04, 0x0a
        /*0046*/ 	.short	(.L_110 - .L_109)
	.align		4
.L_109:
        /*0048*/ 	.word	index@(.nv.constant0._ZN7cutlass13device_kernelIN5flash11enable_sm90INS1_16FlashAttnFwdSm90INS1_25CollectiveMainloopFwdSm90ILi2EN4cute5tupleIJNS5_1CILi1EEES8_S8_EEENS6_IJNS7_ILi128EEENS7_ILi160EEESA_EEELi128ENS_12float_e4m3_tEfNS_4arch4Sm90ELb0ELb1ELb1ELb0ELb1ELb0ELb0ELb1ELb1ELb1ELb1ELb0EEENS1_21CollectiveEpilogueFwdINS6_IJSA_SA_SB_EEES9_NS_10bfloat16_tESF_Li256ELb0ELb1ELb1ELb1EEENS1_19SingleTileSchedulerILb0ELb1ELb1ELi128EEEEEEEEEvNT_6ParamsE)
        /*004c*/ 	.short	0x0380
        /*004e*/ 	.short	0x0a00


	//----- nvinfo : EIATTR_SW_WAR
	.align		4
.L_110:
        /*0050*/ 	.byte	0x04, 0x36
        /*0052*/ 	.short	(.L_112 - .L_111)
.L_111:
        /*0054*/ 	.word	0x00000008
.L_112:


//--------------------- .nv.info._ZN7cutlass13device_kernelIN5flash11enable_sm90INS1_16FlashAttnFwdSm90INS1_25CollectiveMainloopFwdSm90ILi2EN4cute5tupleIJNS5_1CILi1EEES8_S8_EEENS6_IJNS7_ILi128EEENS7_ILi160EEESA_EEELi128ENS_12float_e4m3_tEfNS_4arch4Sm90ELb0ELb1ELb1ELb1ELb1ELb0ELb0ELb1ELb1ELb1ELb1ELb0EEENS1_21CollectiveEpilogueFwdINS6_IJSA_SA_SB_EEES9_NS_10bfloat16_tESF_Li256ELb1ELb1ELb1ELb1EEENS1_36VarlenDynamicPersistentTileSchedulerILi128ELi160ELi256ELi128ELb1ELb1ELb1ELb1ELb0ELb1EEEEEEEEEvNT_6ParamsE --------------------------
	.section	.nv.info._ZN7cutlass13device_kernelIN5flash11enable_sm90INS1_16FlashAttnFwdSm90INS1_25CollectiveMainloopFwdSm90ILi2EN4cute5tupleIJNS5_1CILi1EEES8_S8_EEENS6_IJNS7_ILi128EEENS7_ILi160EEESA_EEELi128ENS_12float_e4m3_tEfNS_4arch4Sm90ELb0ELb1ELb1ELb1ELb1ELb0ELb0ELb1ELb1ELb1ELb1ELb0EEENS1_21CollectiveEpilogueFwdINS6_IJSA_SA_SB_EEES9_NS_10bfloat16_tESF_Li256ELb1ELb1ELb1ELb1EEENS1_36VarlenDynamicPersistentTileSchedulerILi128ELi160ELi256ELi128ELb1ELb1ELb1ELb1ELb0ELb1EEEEEEEEEvNT_6ParamsE,"",@"SHT_CUDA_INFO"
	.sectionflags	@""
	.align	4


	//----- nvinfo : EIATTR_CUDA_API_VERSION
	.align		4
        /*0000*/ 	.byte	0x04, 0x37
        /*0002*/ 	.short	(.L_114 - .L_113)
.L_113:
        /*0004*/ 	.word	0x00000082


	//----- nvinfo : EIATTR_KPARAM_INFO
	.align		4
.L_114:
        /*0008*/ 	.byte	0x04, 0x17
        /*000a*/ 	.short	(.L_116 - .L_115)
.L_115:
        /*000c*/ 	.word	0x00000000
        /*0010*/ 	.short	0x0000
        /*0012*/ 	.short	0x0000
        /*0014*/ 	.byte	0x00, 0xf0, 0x01, 0x2a


	//----- nvinfo : EIATTR_SPARSE_MMA_MASK
	.align		4
.L_116:
        /*0018*/ 	.byte	0x03, 0x50
        /*001a*/ 	.short	0x0000


	//----- nvinfo : EIATTR_MAXREG_COUNT
	.align		4
        /*001c*/ 	.byte	0x03, 0x1b
        /*001e*/ 	.short	0x00a8


	//----- nvinfo : EIATTR_MERCURY_ISA_VERSION
	.align		4
        /*0020*/ 	.byte	0x03, 0x5f
        /*0022*/ 	.short	0x0101


	//----- nvinfo : EIATTR_VRC_CTA_INIT_COUNT
	.align		4
        /*0024*/ 	.byte	0x02, 0x4a
	.zero		1
	.zero		1


	//----- nvinfo : EIATTR_EXIT_INSTR_OFFSETS
	.align		4
        /*0028*/ 	.byte	0x04, 0x1c
        /*002a*/ 	.short	(.L_118 - .L_117)


	//   ....[0]....
.L_117:
        /*002c*/ 	.word	0x00000010


	//----- nvinfo : EIATTR_MAX_THREADS
	.align		4
.L_118:
        /*0030*/ 	.byte	0x04, 0x05
        /*0032*/ 	.short	(.L_120 - .L_119)
.L_119:
        /*0034*/ 	.word	0x00000180
        /*0038*/ 	.word	0x00000001
        /*003c*/ 	.word	0x00000001


	//----- nvinfo : EIATTR_CBANK_PARAM_SIZE
	.align		4
.L_120:
        /*0040*/ 	.byte	0x03, 0x19
        /*0042*/ 	.short	0x0a80


	//----- nvinfo : EIATTR_PARAM_CBANK
	.align		4
        /*0044*/ 	.byte	0x04, 0x0a
        /*0046*/ 	.short	(.L_122 - .L_121)
	.align		4
.L_121:
        /*0048*/ 	.word	index@(.nv.constant0._ZN7cutlass13device_kernelIN5flash11enable_sm90INS1_16FlashAttnFwdSm90INS1_25CollectiveMainloopFwdSm90ILi2EN4cute5tupleIJNS5_1CILi1EEES8_S8_EEENS6_IJNS7_ILi128EEENS7_ILi160EEESA_EEELi128ENS_12float_e4m3_tEfNS_4arch4Sm90ELb0ELb1ELb1ELb1ELb1ELb0ELb0ELb1ELb1ELb1ELb1ELb0EEENS1_21CollectiveEpilogueFwdINS6_IJSA_SA_SB_EEES9_NS_10bfloat16_tESF_Li256ELb1ELb1ELb1ELb1EEENS1_36VarlenDynamicPersistentTileSchedulerILi128ELi160ELi256ELi128ELb1ELb1ELb1ELb1ELb0ELb1EEEEEEEEEvNT_6ParamsE)
        /*004c*/ 	.short	0x0380
        /*004e*/ 	.short	0x0a80


	//----- nvinfo : EIATTR_SW_WAR
	.align		4
.L_122:
        /*0050*/ 	.byte	0x04, 0x36
        /*0052*/ 	.short	(.L_124 - .L_123)
.L_123:
        /*0054*/ 	.word	0x00000008
.L_124:


//--------------------- .nv.info._ZN7cutlass13device_kernelIN5flash11enable_sm90INS1_16FlashAttnFwdSm90INS1_25CollectiveMainloopFwdSm90ILi2EN4cute5tupleIJNS5_1CILi1EEES8_S8_EEENS6_IJNS7_ILi128EEENS7_ILi160EEESA_EEELi128ENS_12float_e4m3_tEfNS_4arch4Sm90ELb0ELb1ELb1ELb1ELb1ELb1ELb0ELb1ELb1ELb1ELb1ELb0EEENS1_21CollectiveEpilogueFwdINS6_IJSA_SA_SB_EEES9_NS_10bfloat16_tESF_Li256ELb1ELb1ELb1ELb1EEENS1_36VarlenDynamicPersistentTileSchedulerILi128ELi160ELi256ELi128ELb1ELb1ELb1ELb1ELb0ELb1EEEEEEEEEvNT_6ParamsE --------------------------
	.section	.nv.info._ZN7cutlass13device_kernelIN5flash11enable_sm90INS1_16FlashAttnFwdSm90INS1_25CollectiveMainloopFwdSm90ILi2EN4cute5tupleIJNS5_1CILi1EEES8_S8_EEENS6_IJNS7_ILi128EEENS7_ILi160EEESA_EEELi128ENS_12float_e4m3_tEfNS_4arch4Sm90ELb0ELb1ELb1ELb1ELb1ELb1ELb0ELb1ELb1ELb1ELb1ELb0EEENS1_21CollectiveEpilogueFwdINS6_IJSA_SA_SB_EEES9_NS_10bfloat16_tESF_Li256ELb1ELb1ELb1ELb1EEENS1_36VarlenDynamicPersistentTileSchedulerILi128ELi160ELi256ELi128ELb1ELb1ELb1ELb1ELb0ELb1EEEEEEEEEvNT_6ParamsE,"",@"SHT_CUDA_INFO"
	.sectionflags	@""
	.align	4


	//----- nvinfo : EIATTR_CUDA_API_VERSION
	.align		4
        /*0000*/ 	.byte	0x04, 0x37
        /*0002*/ 	.short	(.L_126 - .L_125)
.L_125:
        /*0004*/ 	.word	0x00000082


	//----- nvinfo : EIATTR_KPARAM_INFO
	.align		4
.L_126:
        /*0008*/ 	.byte	0x04, 0x17
        /*000a*/ 	.short	(.L_128 - .L_127)
.L_127:
        /*000c*/ 	.word	0x00000000
        /*0010*/ 	.short	0x0000
        /*0012*/ 	.short	0x0000
        /*0014*/ 	.byte	0x00, 0xf0, 0x01, 0x2a


	//----- nvinfo : EIATTR_SPARSE_MMA_MASK
	.align		4
.L_128:
        /*0018*/ 	.byte	0x03, 0x50
        /*001a*/ 	.short	0x0000


	//----- nvinfo : EIATTR_MAXREG_COUNT
	.align		4
        /*001c*/ 	.byte	0x03, 0x1b
        /*001e*/ 	.short	0x00a8


	//----- nvinfo : EIATTR_MERCURY_ISA_VERSION
	.align		4
        /*0020*/ 	.byte	0x03, 0x5f
        /*0022*/ 	.short	0x0101


	//----- nvinfo : EIATTR_VRC_CTA_INIT_COUNT
	.align		4
        /*0024*/ 	.byte	0x02, 0x4a
	.zero		1
	.zero		1


	//----- nvinfo : EIATTR_EXIT_INSTR_OFFSETS
	.align		4
        /*0028*/ 	.byte	0x04, 0x1c
        /*002a*/ 	.short	(.L_130 - .L_129)


	//   ....[0]....
.L_129:
        /*002c*/ 	.word	0x00000010


	//----- nvinfo : EIATTR_MAX_THREADS
	.align		4
.L_130:
        /*0030*/ 	.byte	0x04, 0x05
        /*0032*/ 	.short	(.L_132 - .L_131)
.L_131:
        /*0034*/ 	.word	0x00000180
        /*0038*/ 	.word	0x00000001
        /*003c*/ 	.word	0x00000001


	//----- nvinfo : EIATTR_CBANK_PARAM_SIZE
	.align		4
.L_132:
        /*0040*/ 	.byte	0x03, 0x19
        /*0042*/ 	.short	0x0a80


	//----- nvinfo : EIATTR_PARAM_CBANK
	.align		4
        /*0044*/ 	.byte	0x04, 0x0a
        /*0046*/ 	.short	(.L_134 - .L_133)
	.align		4
.L_133:
        /*0048*/ 	.word	index@(.nv.constant0._ZN7cutlass13device_kernelIN5flash11enable_sm90INS1_16FlashAttnFwdSm90INS1_25CollectiveMainloopFwdSm90ILi2EN4cute5tupleIJNS5_1CILi1EEES8_S8_EEENS6_IJNS7_ILi128EEENS7_ILi160EEESA_EEELi128ENS_12float_e4m3_tEfNS_4arch4Sm90ELb0ELb1ELb1ELb1ELb1ELb1ELb0ELb1ELb1ELb1ELb1ELb0EEENS1_21CollectiveEpilogueFwdINS6_IJSA_SA_SB_EEES9_NS_10bfloat16_tESF_Li256ELb1ELb1ELb1ELb1EEENS1_36VarlenDynamicPersistentTileSchedulerILi128ELi160ELi256ELi128ELb1ELb1ELb1ELb1ELb0ELb1EEEEEEEEEvNT_6ParamsE)
        /*004c*/ 	.short	0x0380
        /*004e*/ 	.short	0x0a80


	//----- nvinfo : EIATTR_SW_WAR
	.align		4
.L_134:
        /*0050*/ 	.byte	0x04, 0x36
        /*0052*/ 	.short	(.L_136 - .L_135)
.L_135:
        /*0054*/ 	.word	0x00000008
.L_136:


//--------------------- .nv.info._ZN7cutlass13device_kernelIN5flash11enable_sm90INS1_16FlashAttnFwdSm90INS1_25CollectiveMainloopFwdSm90ILi2EN4cute5tupleIJNS5_1CILi1EEES8_S8_EEENS6_IJNS7_ILi128EEENS7_ILi160EEESA_EEELi128ENS_12float_e4m3_tEfNS_4arch4Sm90ELb1ELb0ELb1ELb0ELb1ELb0ELb0ELb1ELb1ELb1ELb1ELb0EEENS1_21CollectiveEpilogueFwdINS6_IJSA_SA_SB_EEES9_NS_10bfloat16_tESF_Li256ELb0ELb1ELb1ELb1EEENS1_19SingleTileSchedulerILb0ELb1ELb1ELi128EEEEEEEEEvNT_6ParamsE --------------------------
	.section	.nv.info._ZN7cutlass13device_kernelIN5flash11enable_sm90INS1_16FlashAttnFwdSm90INS1_25CollectiveMainloopFwdSm90ILi2EN4cute5tupleIJNS5_1CILi1EEES8_S8_EEENS6_IJNS7_ILi128EEENS7_ILi160EEESA_EEELi128ENS_12float_e4m3_tEfNS_4arch4Sm90ELb1ELb0ELb1ELb0ELb1ELb0ELb0ELb1ELb1ELb1ELb1ELb0EEENS1_21CollectiveEpilogueFwdINS6_IJSA_SA_SB_EEES9_NS_10bfloat16_tESF_Li256ELb0ELb1ELb1ELb1EEENS1_19SingleTileSchedulerILb0ELb1ELb1ELi128EEEEEEEEEvNT_6ParamsE,"",@"SHT_CUDA_INFO"
	.sectionflags	@""
	.align	4


	//----- nvinfo : EIATTR_CUDA_API_VERSION
	.align		4
        /*0000*/ 	.byte	0x04, 0x37
        /*0002*/ 	.short	(.L_138 - .L_137)
.L_137:
        /*0004*/ 	.word	0x00000082


	//----- nvinfo : EIATTR_KPARAM_INFO
	.align		4
.L_138:
        /*0008*/ 	.byte	0x04, 0x17
        /*000a*/ 	.short	(.L_140 - .L_139)
.L_139:
        /*000c*/ 	.word	0x00000000
        /*0010*/ 	.short	0x0000
        /*0012*/ 	.short	0x0000
        /*0014*/ 	.byte	0x00, 0xf0, 0x01, 0x28


	//----- nvinfo : EIATTR_SPARSE_MMA_MASK
	.align		4
.L_140:
        /*0018*/ 	.byte	0x03, 0x50
        /*001a*/ 	.short	0x0000


	//----- nvinfo : EIATTR_MAXREG_COUNT
	.align		4
        /*001c*/ 	.byte	0x03, 0x1b
        /*001e*/ 	.short	0x00a8


	//----- nvinfo : EIATTR_MERCURY_ISA_VERSION
	.align		4
        /*0020*/ 	.byte	0x03, 0x5f
        /*0022*/ 	.short	0x0101


	//----- nvinfo : EIATTR_VRC_CTA_INIT_COUNT
	.align		4
        /*0024*/ 	.byte	0x02, 0x4a
	.zero		1
	.zero		1


	//----- nvinfo : EIATTR_EXIT_INSTR_OFFSETS
	.align		4
        /*0028*/ 	.byte	0x04, 0x1c
        /*002a*/ 	.short	(.L_142 - .L_141)


	//   ....[0]....
.L_141:
        /*002c*/ 	.word	0x00000010


	//----- nvinfo : EIATTR_MAX_THREADS
	.align		4
.L_142:
        /*0030*/ 	.byte	0x04, 0x05
        /*0032*/ 	.short	(.L_144 - .L_143)
.L_143:
        /*0034*/ 	.word	0x00000180
        /*0038*/ 	.word	0x00000001
        /*003c*/ 	.word	0x00000001


	//----- nvinfo : EIATTR_CBANK_PARAM_SIZE
	.align		4
.L_144:
        /*0040*/ 	.byte	0x03, 0x19
        /*0042*/ 	.short	0x0a00


	//----- nvinfo : EIATTR_PARAM_CBANK
	.align		4
        /*0044*/ 	.byte	0x04, 0x0a
        /*0046*/ 	.short	(.L_146 - .L_145)
	.align		4
.L_145:
        /*0048*/ 	.word	index@(.nv.constant0._ZN7cutlass13device_kernelIN5flash11enable_sm90INS1_16FlashAttnFwdSm90INS1_25CollectiveMainloopFwdSm90ILi2EN4cute5tupleIJNS5_1CILi1EEES8_S8_EEENS6_IJNS7_ILi128EEENS7_ILi160EEESA_EEELi128ENS_12float_e4m3_tEfNS_4arch4Sm90ELb1ELb0ELb1ELb0ELb1ELb0ELb0ELb1ELb1ELb1ELb1ELb0EEENS1_21CollectiveEpilogueFwdINS6_IJSA_SA_SB_EEES9_NS_10bfloat16_tESF_Li256ELb0ELb1ELb1ELb1EEENS1_19SingleTileSchedulerILb0ELb1ELb1ELi128EEEEEEEEEvNT_6ParamsE)
        /*004c*/ 	.short	0x0380
        /*004e*/ 	.short	0x0a00


	//----- nvinfo : EIATTR_SW_WAR
	.align		4
.L_146:
        /*0050*/ 	.byte	0x04, 0x36
        /*0052*/ 	.short	(.L_148 - .L_147)
.L_147:
        /*0054*/ 	.word	0x00000008
.L_148:


//--------------------- .nv.info._ZN7cutlass13device_kernelIN5flash11enable_sm90INS1_16FlashAttnFwdSm90INS1_25CollectiveMainloopFwdSm90ILi2EN4cute5tupleIJNS5_1CILi1EEES8_S8_EEENS6_IJNS7_ILi128EEENS7_ILi160EEESA_EEELi128ENS_12float_e4m3_tEfNS_4arch4Sm90ELb1ELb0ELb1ELb1ELb1ELb0ELb0ELb1ELb1ELb1ELb1ELb0EEENS1_21CollectiveEpilogueFwdINS6_IJSA_SA_SB_EEES9_NS_10bfloat16_tESF_Li256ELb1ELb1ELb1ELb1EEENS1_36VarlenDynamicPersistentTileSchedulerILi128ELi160ELi256ELi128ELb1ELb1ELb1ELb1ELb1ELb1EEEEEEEEEvNT_6ParamsE --------------------------
	.section	.nv.info._ZN7cutlass13device_kernelIN5flash11enable_sm90INS1_16FlashAttnFwdSm90INS1_25CollectiveMainloopFwdSm90ILi2EN4cute5tupleIJNS5_1CILi1EEES8_S8_EEENS6_IJNS7_ILi128EEENS7_ILi160EEESA_EEELi128ENS_12float_e4m3_tEfNS_4arch4Sm90ELb1ELb0ELb1ELb1ELb1ELb0ELb0ELb1ELb1ELb1ELb1ELb0EEENS1_21CollectiveEpilogueFwdINS6_IJSA_SA_SB_EEES9_NS_10bfloat16_tESF_Li256ELb1ELb1ELb1ELb1EEENS1_36VarlenDynamicPersistentTileSchedulerILi128ELi160ELi256ELi128ELb1ELb1ELb1ELb1ELb1ELb1EEEEEEEEEvNT_6ParamsE,"",@"SHT_CUDA_INFO"
	.sectionflags	@""
	.align	4


	//----- nvinfo : EIATTR_CUDA_API_VERSION
	.align		4
        /*0000*/ 	.byte	0x04, 0x37
        /*0002*/ 	.short	(.L_150 - .L_149)
.L_149:
        /*0004*/ 	.word	0x00000082


	//----- nvinfo : EIATTR_KPARAM_INFO
	.align		4
.L_150:
        /*0008*/ 	.byte	0x04, 0x17
        /*000a*/ 	.short	(.L_152 - .L_151)
.L_151:
        /*000c*/ 	.word	0x00000000
        /*0010*/ 	.short	0x0000
        /*0012*/ 	.short	0x0000
        /*0014*/ 	.byte	0x00, 0xf0, 0x01, 0x2a


	//----- nvinfo : EIATTR_SPARSE_MMA_MASK
	.align		4
.L_152:
        /*0018*/ 	.byte	0x03, 0x50
        /*001a*/ 	.short	0x0000


	//----- nvinfo : EIATTR_MAXREG_COUNT
	.align		4
        /*001c*/ 	.byte	0x03, 0x1b
        /*001e*/ 	.short	0x00a8


	//----- nvinfo : EIATTR_MERCURY_ISA_VERSION
	.align		4
        /*0020*/ 	.byte	0x03, 0x5f
        /*0022*/ 	.short	0x0101


	//----- nvinfo : EIATTR_VRC_CTA_INIT_COUNT
	.align		4
        /*0024*/ 	.byte	0x02, 0x4a
	.zero		1
	.zero		1


	//----- nvinfo : EIATTR_EXIT_INSTR_OFFSETS
	.align		4
        /*0028*/ 	.byte	0x04, 0x1c
        /*002a*/ 	.short	(.L_154 - .L_153)


	//   ....[0]....
.L_153:
        /*002c*/ 	.word	0x00000010


	//----- nvinfo : EIATTR_MAX_THREADS
	.align		4
.L_154:
        /*0030*/ 	.byte	0x04, 0x05
        /*0032*/ 	.short	(.L_156 - .L_155)
.L_155:
        /*0034*/ 	.word	0x00000180
        /*0038*/ 	.word	0x00000001
        /*003c*/ 	.word	0x00000001


	//----- nvinfo : EIATTR_CBANK_PARAM_SIZE
	.align		4
.L_156:
        /*0040*/ 	.byte	0x03, 0x19
        /*0042*/ 	.short	0x0a80


	//----- nvinfo : EIATTR_PARAM_CBANK
	.align		4
        /*0044*/ 	.byte	0x04, 0x0a
        /*0046*/ 	.short	(.L_158 - .L_157)
	.align		4
.L_157:
        /*0048*/ 	.word	index@(.nv.constant0._ZN7cutlass13device_kernelIN5flash11enable_sm90INS1_16FlashAttnFwdSm90INS1_25CollectiveMainloopFwdSm90ILi2EN4cute5tupleIJNS5_1CILi1EEES8_S8_EEENS6_IJNS7_ILi128EEENS7_ILi160EEESA_EEELi128ENS_12float_e4m3_tEfNS_4arch4Sm90ELb1ELb0ELb1ELb1ELb1ELb0ELb0ELb1ELb1ELb1ELb1ELb0EEENS1_21CollectiveEpilogueFwdINS6_IJSA_SA_SB_EEES9_NS_10bfloat16_tESF_Li256ELb1ELb1ELb1ELb1EEENS1_36VarlenDynamicPersistentTileSchedulerILi128ELi160ELi256ELi128ELb1ELb1ELb1ELb1ELb1ELb1EEEEEEEEEvNT_6ParamsE)
        /*004c*/ 	.short	0x0380
        /*004e*/ 	.short	0x0a80


	//----- nvinfo : EIATTR_SW_WAR
	.align		4
.L_158:
        /*0050*/ 	.byte	0x04, 0x36
        /*0052*/ 	.short	(.L_160 - .L_159)
.L_159:
        /*0054*/ 	.word	0x00000008
.L_160:


//--------------------- .nv.info._ZN7cutlass13device_kernelIN5flash11enable_sm90INS1_16FlashAttnFwdSm90INS1_25CollectiveMainloopFwdSm90ILi2EN4cute5tupleIJNS5_1CILi1EEES8_S8_EEENS6_IJNS7_ILi128EEENS7_ILi160EEESA_EEELi128ENS_12float_e4m3_tEfNS_4arch4Sm90ELb1ELb0ELb1ELb1ELb1ELb1ELb0ELb1ELb1ELb1ELb1ELb0EEENS1_21CollectiveEpilogueFwdINS6_IJSA_SA_SB_EEES9_NS_10bfloat16_tESF_Li256ELb1ELb1ELb1ELb1EEENS1_36VarlenDynamicPersistentTileSchedulerILi128ELi160ELi256ELi128ELb1ELb1ELb1ELb1ELb1ELb1EEEEEEEEEvNT_6ParamsE --------------------------
	.section	.nv.info._ZN7cutlass13device_kernelIN5flash11enable_sm90INS1_16FlashAttnFwdSm90INS1_25CollectiveMainloopFwdSm90ILi2EN4cute5tupleIJNS5_1CILi1EEES8_S8_EEENS6_IJNS7_ILi128EEENS7_ILi160EEESA_EEELi128ENS_12float_e4m3_tEfNS_4arch4Sm90ELb1ELb0ELb1ELb1ELb1ELb1ELb0ELb1ELb1ELb1ELb1ELb0EEENS1_21CollectiveEpilogueFwdINS6_IJSA_SA_SB_EEES9_NS_10bfloat16_tESF_Li256ELb1ELb1ELb1ELb1EEENS1_36VarlenDynamicPersistentTileSchedulerILi128ELi160ELi256ELi128ELb1ELb1ELb1ELb1ELb1ELb1EEEEEEEEEvNT_6ParamsE,"",@"SHT_CUDA_INFO"
	.sectionflags	@""
	.align	4


	//----- nvinfo : EIATTR_CUDA_API_VERSION
	.align		4
        /*0000*/ 	.byte	0x04, 0x37
        /*0002*/ 	.short	(.L_162 - .L_161)
.L_161:
        /*0004*/ 	.word	0x00000082


	//----- nvinfo : EIATTR_KPARAM_INFO
	.align		4
.L_162:
        /*0008*/ 	.byte	0x04, 0x17
        /*000a*/ 	.short	(.L_164 - .L_163)
.L_163:
        /*000c*/ 	.word	0x00000000
        /*0010*/ 	.short	0x0000
        /*0012*/ 	.short	0x0000
        /*0014*/ 	.byte	0x00, 0xf0, 0x01, 0x2a


	//----- nvinfo : EIATTR_SPARSE_MMA_MASK
	.align		4
.L_164:
        /*0018*/ 	.byte	0x03, 0x50
        /*001a*/ 	.short	0x0000


	//----- nvinfo : EIATTR_MAXREG_COUNT
	.align		4
        /*001c*/ 	.byte	0x03, 0x1b
        /*001e*/ 	.short	0x00a8


	//----- nvinfo : EIATTR_MERCURY_ISA_VERSION
	.align		4
        /*0020*/ 	.byte	0x03, 0x5f
        /*0022*/ 	.short	0x0101


	//----- nvinfo : EIATTR_VRC_CTA_INIT_COUNT
	.align		4
        /*0024*/ 	.byte	0x02, 0x4a
	.zero		1
	.zero		1


	//----- nvinfo : EIATTR_EXIT_INSTR_OFFSETS
	.align		4
        /*0028*/ 	.byte	0x04, 0x1c
        /*002a*/ 	.short	(.L_166 - .L_165)


	//   ....[0]....
.L_165:
        /*002c*/ 	.word	0x00000010


	//----- nvinfo : EIATTR_MAX_THREADS
	.align		4
.L_166:
        /*0030*/ 	.byte	0x04, 0x05
        /*0032*/ 	.short	(.L_168 - .L_167)
.L_167:
        /*0034*/ 	.word	0x00000180
        /*0038*/ 	.word	0x00000001
        /*003c*/ 	.word	0x00000001


	//----- nvinfo : EIATTR_CBANK_PARAM_SIZE
	.align		4
.L_168:
        /*0040*/ 	.byte	0x03, 0x19
        /*0042*/ 	.short	0x0a80


	//----- nvinfo : EIATTR_PARAM_CBANK
	.align		4
        /*0044*/ 	.byte	0x04, 0x0a
        /*0046*/ 	.short	(.L_170 - .L_169)
	.align		4
.L_169:
        /*0048*/ 	.word	index@(.nv.constant0._ZN7cutlass13device_kernelIN5flash11enable_sm90INS1_16FlashAttnFwdSm90INS1_25CollectiveMainloopFwdSm90ILi2EN4cute5tupleIJNS5_1CILi1EEES8_S8_EEENS6_IJNS7_ILi128EEENS7_ILi160EEESA_EEELi128ENS_12float_e4m3_tEfNS_4arch4Sm90ELb1ELb0ELb1ELb1ELb1ELb1ELb0ELb1ELb1ELb1ELb1ELb0EEENS1_21CollectiveEpilogueFwdINS6_IJSA_SA_SB_EEES9_NS_10bfloat16_tESF_Li256ELb1ELb1ELb1ELb1EEENS1_36VarlenDynamicPersistentTileSchedulerILi128ELi160ELi256ELi128ELb1ELb1ELb1ELb1ELb1ELb1EEEEEEEEEvNT_6ParamsE)
        /*004c*/ 	.short	0x0380
        /*004e*/ 	.short	0x0a80


	//----- nvinfo : EIATTR_SW_WAR
	.align		4
.L_170:
        /*0050*/ 	.byte	0x04, 0x36
        /*0052*/ 	.short	(.L_172 - .L_171)
.L_171:
        /*0054*/ 	.word	0x00000008
.L_172:


//--------------------- .nv.callgraph             --------------------------
	.section	.nv.callgraph,"",@"SHT_CUDA_CALLGRAPH"
	.align	4
	.sectionentsize	8
	.align		4
        /*0000*/ 	.word	0x00000000
	.align		4
        /*0004*/ 	.word	0xffffffff
	.align		4
        /*0008*/ 	.word	0x00000000
	.align		4
        /*000c*/ 	.word	0xfffffffe
	.align		4
        /*0010*/ 	.word	0x00000000
	.align		4
        /*0014*/ 	.word	0xfffffffd
	.align		4
        /*0018*/ 	.word	0x00000000
	.align		4
        /*001c*/ 	.word	0xfffffffc


//--------------------- .nv.constant4             --------------------------
	.section	.nv.constant4,"a",@progbits
	.align	8
	.align		8
.nv.constant4:
        /*0000*/ 	.dword	_ZN86_INTERNAL_81332fa7_50_flash_fwd_hdim128_e4m3_paged_split_softcap_sm90_cu_9d2915ae_29354cuda3std3__45__cpo5beginE
	.align		8
        /*0008*/ 	.dword	_ZN86_INTERNAL_81332fa7_50_flash_fwd_hdim128_e4m3_paged_split_softcap_sm90_cu_9d2915ae_29354cuda3std3__45__cpo3endE
	.align		8
        /*0010*/ 	.dword	_ZN86_INTERNAL_81332fa7_50_flash_fwd_hdim128_e4m3_paged_split_softcap_sm90_cu_9d2915ae_29354cuda3std3__45__cpo6cbeginE
	.align		8
        /*0018*/ 	.dword	_ZN86_INTERNAL_81332fa7_50_flash_fwd_hdim128_e4m3_paged_split_softcap_sm90_cu_9d2915ae_29354cuda3std3__45__cpo4cendE
	.align		8
        /*0020*/ 	.dword	_ZN86_INTERNAL_81332fa7_50_flash_fwd_hdim128_e4m3_paged_split_softcap_sm90_cu_9d2915ae_29354cuda3std3__488_GLOBAL__N__81332fa7_50_flash_fwd_hdim128_e4m3_paged_split_softcap_sm90_cu_9d2915ae_29356ignoreE
	.align		8
        /*0028*/ 	.dword	_ZN86_INTERNAL_81332fa7_50_flash_fwd_hdim128_e4m3_paged_split_softcap_sm90_cu_9d2915ae_29354cuda3std3__419piecewise_constructE
	.align		8
        /*0030*/ 	.dword	_ZN86_INTERNAL_81332fa7_50_flash_fwd_hdim128_e4m3_paged_split_softcap_sm90_cu_9d2915ae_29354cuda3std3__48in_placeE
	.align		8
        /*0038*/ 	.dword	_ZN86_INTERNAL_81332fa7_50_flash_fwd_hdim128_e4m3_paged_split_softcap_sm90_cu_9d2915ae_29354cuda3std6ranges3__45__cpo4swapE
	.align		8
        /*0040*/ 	.dword	_ZN86_INTERNAL_81332fa7_50_flash_fwd_hdim128_e4m3_paged_split_softcap_sm90_cu_9d2915ae_29354cuda3std6ranges3__45__cpo9iter_moveE
	.align		8
        /*0048*/ 	.dword	_ZN86_INTERNAL_81332fa7_50_flash_fwd_hdim128_e4m3_paged_split_softcap_sm90_cu_9d2915ae_29354cute7productE
	.align		8
        /*0050*/ 	.dword	_ZN86_INTERNAL_81332fa7_50_flash_fwd_hdim128_e4m3_paged_split_softcap_sm90_cu_9d2915ae_29354cute1_E


//--------------------- .text._ZN7cutlass13device_kernelIN5flash11enable_sm90INS1_16FlashAttnFwdSm90INS1_25CollectiveMainloopFwdSm90ILi2EN4cute5tupleIJNS5_1CILi1EEES8_S8_EEENS6_IJNS7_ILi128EEENS7_ILi160EEESA_EEELi128ENS_12float_e4m3_tEfNS_4arch4Sm90ELb0ELb0ELb1ELb0ELb1ELb0ELb0ELb1ELb1ELb1ELb1ELb0EEENS1_21CollectiveEpilogueFwdINS6_IJSA_SA_SB_EEES9_NS_10bfloat16_tESF_Li256ELb0ELb1ELb1ELb1EEENS1_19SingleTileSchedulerILb0ELb1ELb1ELi128EEEEEEEEEvNT_6ParamsE --------------------------
	.section	.text._ZN7cutlass13device_kernelIN5flash11enable_sm90INS1_16FlashAttnFwdSm90INS1_25CollectiveMainloopFwdSm90ILi2EN4cute5tupleIJNS5_1CILi1EEES8_S8_EEENS6_IJNS7_ILi128EEENS7_ILi160EEESA_EEELi128ENS_12float_e4m3_tEfNS_4arch4Sm90ELb0ELb0ELb1ELb0ELb1ELb0ELb0ELb1ELb1ELb1ELb1ELb0EEENS1_21CollectiveEpilogueFwdINS6_IJSA_SA_SB_EEES9_NS_10bfloat16_tESF_Li256ELb0ELb1ELb1ELb1EEENS1_19SingleTileSchedulerILb0ELb1ELb1ELi128EEEEEEEEEvNT_6ParamsE,"ax",@progbits
	.align	128
.text._ZN7cutlass13device_kernelIN5flash11enable_sm90INS1_16FlashAttnFwdSm90INS1_25CollectiveMainloopFwdSm90ILi2EN4cute5tupleIJNS5_1CILi1EEES8_S8_EEENS6_IJNS7_ILi128EEENS7_ILi160EEESA_EEELi128ENS_12float_e4m3_tEfNS_4arch4Sm90ELb0ELb0ELb1ELb0ELb1ELb0ELb0ELb1ELb1ELb1ELb1ELb0EEENS1_21CollectiveEpilogueFwdINS6_IJSA_SA_SB_EEES9_NS_10bfloat16_tESF_Li256ELb0ELb1ELb1ELb1EEENS1_19SingleTileSchedulerILb0ELb1ELb1ELi128EEEEEEEEEvNT_6ParamsE:
        .type           _ZN7cutlass13device_kernelIN5flash11enable_sm90INS1_16FlashAttnFwdSm90INS1_25CollectiveMainloopFwdSm90ILi2EN4cute5tupleIJNS5_1CILi1EEES8_S8_EEENS6_IJNS7_ILi128EEENS7_ILi160EEESA_EEELi128ENS_12float_e4m3_tEfNS_4arch4Sm90ELb0ELb0ELb1ELb0ELb1ELb0ELb0ELb1ELb1ELb1ELb1ELb0EEENS1_21CollectiveEpilogueFwdINS6_IJSA_SA_SB_EEES9_NS_10bfloat16_tESF_Li256ELb0ELb1ELb1ELb1EEENS1_19SingleTileSchedulerILb0ELb1ELb1ELi128EEEEEEEEEvNT_6ParamsE,@function
        .size           _ZN7cutlass13device_kernelIN5flash11enable_sm90INS1_16FlashAttnFwdSm90INS1_25CollectiveMainloopFwdSm90ILi2EN4cute5tupleIJNS5_1CILi1EEES8_S8_EEENS6_IJNS7_ILi128EEENS7_ILi160EEESA_EEELi128ENS_12float_e4m3_tEfNS_4arch4Sm90ELb0ELb0ELb1ELb0ELb1ELb0ELb0ELb1ELb1ELb1ELb1ELb0EEENS1_21CollectiveEpilogueFwdINS6_IJSA_SA_SB_EEES9_NS_10bfloat16_tESF_Li256ELb0ELb1ELb1ELb1EEENS1_19SingleTileSchedulerILb0ELb1ELb1ELi128EEEEEEEEEvNT_6ParamsE,(.L_x_9 - _ZN7cutlass13device_kernelIN5flash11enable_sm90INS1_16FlashAttnFwdSm90INS1_25CollectiveMainloopFwdSm90ILi2EN4cute5tupleIJNS5_1CILi1EEES8_S8_EEENS6_IJNS7_ILi128EEENS7_ILi160EEESA_EEELi128ENS_12float_e4m3_tEfNS_4arch4Sm90ELb0ELb0ELb1ELb0ELb1ELb0ELb0ELb1ELb1ELb1ELb1ELb0EEENS1_21CollectiveEpilogueFwdINS6_IJSA_SA_SB_EEES9_NS_10bfloat16_tESF_Li256ELb0ELb1ELb1ELb1EEENS1_19SingleTileSchedulerILb0ELb1ELb1ELi128EEEEEEEEEvNT_6ParamsE)
        .other          _ZN7cutlass13device_kernelIN5flash11enable_sm90INS1_16FlashAttnFwdSm90INS1_25CollectiveMainloopFwdSm90ILi2EN4cute5tupleIJNS5_1CILi1EEES8_S8_EEENS6_IJNS7_ILi128EEENS7_ILi160EEESA_EEELi128ENS_12float_e4m3_tEfNS_4arch4Sm90ELb0ELb0ELb1ELb0ELb1ELb0ELb0ELb1ELb1ELb1ELb1ELb0EEENS1_21CollectiveEpilogueFwdINS6_IJSA_SA_SB_EEES9_NS_10bfloat16_tESF_Li256ELb0ELb1ELb1ELb1EEENS1_19SingleTileSchedulerILb0ELb1ELb1ELi128EEEEEEEEEvNT_6ParamsE,@"STO_CUDA_ENTRY STV_DEFAULT"
_ZN7cutlass13device_kernelIN5flash11enable_sm90INS1_16FlashAttnFwdSm90INS1_25CollectiveMainloopFwdSm90ILi2EN4cute5tupleIJNS5_1CILi1EEES8_S8_EEENS6_IJNS7_ILi128EEENS7_ILi160EEESA_EEELi128ENS_12float_e4m3_tEfNS_4arch4Sm90ELb0ELb0ELb1ELb0ELb1ELb0ELb0ELb1ELb1ELb1ELb1ELb0EEENS1_21CollectiveEpilogueFwdINS6_IJSA_SA_SB_EEES9_NS_10bfloat16_tESF_Li256ELb0ELb1ELb1ELb1EEENS1_19SingleTileSchedulerILb0ELb1ELb1ELi128EEEEEEEEEvNT_6ParamsE:
[----:B------:R-:W-:Y:S01]  /*0000*/  LDC R1, c[0x0][0x37c] ;  /* 0x0000df00ff017b82 */ /* 0x000fe20000000800 */
[----:B------:R-:W-:Y:S05]  /*0010*/  EXIT ;  /* 0x000000000000794d */ /* 0x000fea0003800000 */
.L_x_0:
[----:B------:R-:W-:-:S00]  /*0020*/  BRA `(.L_x_0) ;  /* 0xfffffffc00fc7947 */ /* 0x000fc0000383ffff */
[----:B------:R-:W-:-:S00]  /*0030*/  NOP ;  /* 0x0000000000007918 */ /* 0x000fc00000000000 */
        /* <DEDUP_REMOVED lines=12> */
.L_x_9:


//--------------------- .text._ZN7cutlass13device_kernelIN5flash11enable_sm90INS1_16FlashAttnFwdSm90INS1_25CollectiveMainloopFwdSm90ILi2EN4cute5tupleIJNS5_1CILi1EEES8_S8_EEENS6_IJNS7_ILi128EEENS7_ILi160EEESA_EEELi128ENS_12float_e4m3_tEfNS_4arch4Sm90ELb0ELb0ELb1ELb1ELb1ELb0ELb0ELb1ELb1ELb1ELb1ELb0EEENS1_21CollectiveEpilogueFwdINS6_IJSA_SA_SB_EEES9_NS_10bfloat16_tESF_Li256ELb1ELb1ELb1ELb1EEENS1_36VarlenDynamicPersistentTileSchedulerILi128ELi160ELi256ELi128ELb1ELb1ELb1ELb0ELb1ELb1EEEEEEEEEvNT_6ParamsE --------------------------
	.section	.text._ZN7cutlass13device_kernelIN5flash11enable_sm90INS1_16FlashAttnFwdSm90INS1_25CollectiveMainloopFwdSm90ILi2EN4cute5tupleIJNS5_1CILi1EEES8_S8_EEENS6_IJNS7_ILi128EEENS7_ILi160EEESA_EEELi128ENS_12float_e4m3_tEfNS_4arch4Sm90ELb0ELb0ELb1ELb1ELb1ELb0ELb0ELb1ELb1ELb1ELb1ELb0EEENS1_21CollectiveEpilogueFwdINS6_IJSA_SA_SB_EEES9_NS_10bfloat16_tESF_Li256ELb1ELb1ELb1ELb1EEENS1_36VarlenDynamicPersistentTileSchedulerILi128ELi160ELi256ELi128ELb1ELb1ELb1ELb0ELb1ELb1EEEEEEEEEvNT_6ParamsE,"ax",@progbits
	.align	128
.text._ZN7cutlass13device_kernelIN5flash11enable_sm90INS1_16FlashAttnFwdSm90INS1_25CollectiveMainloopFwdSm90ILi2EN4cute5tupleIJNS5_1CILi1EEES8_S8_EEENS6_IJNS7_ILi128EEENS7_ILi160EEESA_EEELi128ENS_12float_e4m3_tEfNS_4arch4Sm90ELb0ELb0ELb1ELb1ELb1ELb0ELb0ELb1ELb1ELb1ELb1ELb0EEENS1_21CollectiveEpilogueFwdINS6_IJSA_SA_SB_EEES9_NS_10bfloat16_tESF_Li256ELb1ELb1ELb1ELb1EEENS1_36VarlenDynamicPersistentTileSchedulerILi128ELi160ELi256ELi128ELb1ELb1ELb1ELb0ELb1ELb1EEEEEEEEEvNT_6ParamsE:
        .type           _ZN7cutlass13device_kernelIN5flash11enable_sm90INS1_16FlashAttnFwdSm90INS1_25CollectiveMainloopFwdSm90ILi2EN4cute5tupleIJNS5_1CILi1EEES8_S8_EEENS6_IJNS7_ILi128EEENS7_ILi160EEESA_EEELi128ENS_12float_e4m3_tEfNS_4arch4Sm90ELb0ELb0ELb1ELb1ELb1ELb0ELb0ELb1ELb1ELb1ELb1ELb0EEENS1_21CollectiveEpilogueFwdINS6_IJSA_SA_SB_EEES9_NS_10bfloat16_tESF_Li256ELb1ELb1ELb1ELb1EEENS1_36VarlenDynamicPersistentTileSchedulerILi128ELi160ELi256ELi128ELb1ELb1ELb1ELb0ELb1ELb1EEEEEEEEEvNT_6ParamsE,@function
        .size           _ZN7cutlass13device_kernelIN5flash11enable_sm90INS1_16FlashAttnFwdSm90INS1_25CollectiveMainloopFwdSm90ILi2EN4cute5tupleIJNS5_1CILi1EEES8_S8_EEENS6_IJNS7_ILi128EEENS7_ILi160EEESA_EEELi128ENS_12float_e4m3_tEfNS_4arch4Sm90ELb0ELb0ELb1ELb1ELb1ELb0ELb0ELb1ELb1ELb1ELb1ELb0EEENS1_21CollectiveEpilogueFwdINS6_IJSA_SA_SB_EEES9_NS_10bfloat16_tESF_Li256ELb1ELb1ELb1ELb1EEENS1_36VarlenDynamicPersistentTileSchedulerILi128ELi160ELi256ELi128ELb1ELb1ELb1ELb0ELb1ELb1EEEEEEEEEvNT_6ParamsE,(.L_x_10 - _ZN7cutlass13device_kernelIN5flash11enable_sm90INS1_16FlashAttnFwdSm90INS1_25CollectiveMainloopFwdSm90ILi2EN4cute5tupleIJNS5_1CILi1EEES8_S8_EEENS6_IJNS7_ILi128EEENS7_ILi160EEESA_EEELi128ENS_12float_e4m3_tEfNS_4arch4Sm90ELb0ELb0ELb1ELb1ELb1ELb0ELb0ELb1ELb1ELb1ELb1ELb0EEENS1_21CollectiveEpilogueFwdINS6_IJSA_SA_SB_EEES9_NS_10bfloat16_tESF_Li256ELb1ELb1ELb1ELb1EEENS1_36VarlenDynamicPersistentTileSchedulerILi128ELi160ELi256ELi128ELb1ELb1ELb1ELb0ELb1ELb1EEEEEEEEEvNT_6ParamsE)
        .other          _ZN7cutlass13device_kernelIN5flash11enable_sm90INS1_16FlashAttnFwdSm90INS1_25CollectiveMainloopFwdSm90ILi2EN4cute5tupleIJNS5_1CILi1EEES8_S8_EEENS6_IJNS7_ILi128EEENS7_ILi160EEESA_EEELi128ENS_12float_e4m3_tEfNS_4arch4Sm90ELb0ELb0ELb1ELb1ELb1ELb0ELb0ELb1ELb1ELb1ELb1ELb0EEENS1_21CollectiveEpilogueFwdINS6_IJSA_SA_SB_EEES9_NS_10bfloat16_tESF_Li256ELb1ELb1ELb1ELb1EEENS1_36VarlenDynamicPersistentTileSchedulerILi128ELi160ELi256ELi128ELb1ELb1ELb1ELb0ELb1ELb1EEEEEEEEEvNT_6ParamsE,@"STO_CUDA_ENTRY STV_DEFAULT"
_ZN7cutlass13device_kernelIN5flash11enable_sm90INS1_16FlashAttnFwdSm90INS1_25CollectiveMainloopFwdSm90ILi2EN4cute5tupleIJNS5_1CILi1EEES8_S8_EEENS6_IJNS7_ILi128EEENS7_ILi160EEESA_EEELi128ENS_12float_e4m3_tEfNS_4arch4Sm90ELb0ELb0ELb1ELb1ELb1ELb0ELb0ELb1ELb1ELb1ELb1ELb0EEENS1_21CollectiveEpilogueFwdINS6_IJSA_SA_SB_EEES9_NS_10bfloat16_tESF_Li256ELb1ELb1ELb1ELb1EEENS1_36VarlenDynamicPersistentTileSchedulerILi128ELi160ELi256ELi128ELb1ELb1ELb1ELb0ELb1ELb1EEEEEEEEEvNT_6ParamsE:
[----:B------:R-:W-:Y:S01]  /*0000*/  LDC R1, c[0x0][0x37c] ;  /* 0x0000df00ff017b82 */ /* 0x000fe20000000800 */
[----:B------:R-:W-:Y:S05]  /*0010*/  EXIT ;  /* 0x000000000000794d */ /* 0x000fea0003800000 */
.L_x_1:
        /* <DEDUP_REMOVED lines=14> */
.L_x_10:


//--------------------- .text._ZN7cutlass13device_kernelIN5flash11enable_sm90INS1_16FlashAttnFwdSm90INS1_25CollectiveMainloopFwdSm90ILi2EN4cute5tupleIJNS5_1CILi1EEES8_S8_EEENS6_IJNS7_ILi128EEENS7_ILi160EEESA_EEELi128ENS_12float_e4m3_tEfNS_4arch4Sm90ELb0ELb0ELb1ELb1ELb1ELb1ELb0ELb1ELb1ELb1ELb1ELb0EEENS1_21CollectiveEpilogueFwdINS6_IJSA_SA_SB_EEES9_NS_10bfloat16_tESF_Li256ELb1ELb1ELb1ELb1EEENS1_36VarlenDynamicPersistentTileSchedulerILi128ELi160ELi256ELi128ELb1ELb1ELb1ELb0ELb1ELb1EEEEEEEEEvNT_6ParamsE --------------------------
	.section	.text._ZN7cutlass13device_kernelIN5flash11enable_sm90INS1_16FlashAttnFwdSm90INS1_25CollectiveMainloopFwdSm90ILi2EN4cute5tupleIJNS5_1CILi1EEES8_S8_EEENS6_IJNS7_ILi128EEENS7_ILi160EEESA_EEELi128ENS_12float_e4m3_tEfNS_4arch4Sm90ELb0ELb0ELb1ELb1ELb1ELb1ELb0ELb1ELb1ELb1ELb1ELb0EEENS1_21CollectiveEpilogueFwdINS6_IJSA_SA_SB_EEES9_NS_10bfloat16_tESF_Li256ELb1ELb1ELb1ELb1EEENS1_36VarlenDynamicPersistentTileSchedulerILi128ELi160ELi256ELi128ELb1ELb1ELb1ELb0ELb1ELb1EEEEEEEEEvNT_6ParamsE,"ax",@progbits
	.align	128
.text._ZN7cutlass13device_kernelIN5flash11enable_sm90INS1_16FlashAttnFwdSm90INS1_25CollectiveMainloopFwdSm90ILi2EN4cute5tupleIJNS5_1CILi1EEES8_S8_EEENS6_IJNS7_ILi128EEENS7_ILi160EEESA_EEELi128ENS_12float_e4m3_tEfNS_4arch4Sm90ELb0ELb0ELb1ELb1ELb1ELb1ELb0ELb1ELb1ELb1ELb1ELb0EEENS1_21CollectiveEpilogueFwdINS6_IJSA_SA_SB_EEES9_NS_10bfloat16_tESF_Li256ELb1ELb1ELb1ELb1EEENS1_36VarlenDynamicPersistentTileSchedulerILi128ELi160ELi256ELi128ELb1ELb1ELb1ELb0ELb1ELb1EEEEEEEEEvNT_6ParamsE:
        .type           _ZN7cutlass13device_kernelIN5flash11enable_sm90INS1_16FlashAttnFwdSm90INS1_25CollectiveMainloopFwdSm90ILi2EN4cute5tupleIJNS5_1CILi1EEES8_S8_EEENS6_IJNS7_ILi128EEENS7_ILi160EEESA_EEELi128ENS_12float_e4m3_tEfNS_4arch4Sm90ELb0ELb0ELb1ELb1ELb1ELb1ELb0ELb1ELb1ELb1ELb1ELb0EEENS1_21CollectiveEpilogueFwdINS6_IJSA_SA_SB_EEES9_NS_10bfloat16_tESF_Li256ELb1ELb1ELb1ELb1EEENS1_36VarlenDynamicPersistentTileSchedulerILi128ELi160ELi256ELi128ELb1ELb1ELb1ELb0ELb1ELb1EEEEEEEEEvNT_6ParamsE,@function
        .size           _ZN7cutlass13device_kernelIN5flash11enable_sm90INS1_16FlashAttnFwdSm90INS1_25CollectiveMainloopFwdSm90ILi2EN4cute5tupleIJNS5_1CILi1EEES8_S8_EEENS6_IJNS7_ILi128EEENS7_ILi160EEESA_EEELi128ENS_12float_e4m3_tEfNS_4arch4Sm90ELb0ELb0ELb1ELb1ELb1ELb1ELb0ELb1ELb1ELb1ELb1ELb0EEENS1_21CollectiveEpilogueFwdINS6_IJSA_SA_SB_EEES9_NS_10bfloat16_tESF_Li256ELb1ELb1ELb1ELb1EEENS1_36VarlenDynamicPersistentTileSchedulerILi128ELi160ELi256ELi128ELb1ELb1ELb1ELb0ELb1ELb1EEEEEEEEEvNT_6ParamsE,(.L_x_11 - _ZN7cutlass13device_kernelIN5flash11enable_sm90INS1_16FlashAttnFwdSm90INS1_25CollectiveMainloopFwdSm90ILi2EN4cute5tupleIJNS5_1CILi1EEES8_S8_EEENS6_IJNS7_ILi128EEENS7_ILi160EEESA_EEELi128ENS_12float_e4m3_tEfNS_4arch4Sm90ELb0ELb0ELb1ELb1ELb1ELb1ELb0ELb1ELb1ELb1ELb1ELb0EEENS1_21CollectiveEpilogueFwdINS6_IJSA_SA_SB_EEES9_NS_10bfloat16_tESF_Li256ELb1ELb1ELb1ELb1EEENS1_36VarlenDynamicPersistentTileSchedulerILi128ELi160ELi256ELi128ELb1ELb1ELb1ELb0ELb1ELb1EEEEEEEEEvNT_6ParamsE)
        .other          _ZN7cutlass13device_kernelIN5flash11enable_sm90INS1_16FlashAttnFwdSm90INS1_25CollectiveMainloopFwdSm90ILi2EN4cute5tupleIJNS5_1CILi1EEES8_S8_EEENS6_IJNS7_ILi128EEENS7_ILi160EEESA_EEELi128ENS_12float_e4m3_tEfNS_4arch4Sm90ELb0ELb0ELb1ELb1ELb1ELb1ELb0ELb1ELb1ELb1ELb1ELb0EEENS1_21CollectiveEpilogueFwdINS6_IJSA_SA_SB_EEES9_NS_10bfloat16_tESF_Li256ELb1ELb1ELb1ELb1EEENS1_36VarlenDynamicPersistentTileSchedulerILi128ELi160ELi256ELi128ELb1ELb1ELb1ELb0ELb1ELb1EEEEEEEEEvNT_6ParamsE,@"STO_CUDA_ENTRY STV_DEFAULT"
_ZN7cutlass13device_kernelIN5flash11enable_sm90INS1_16FlashAttnFwdSm90INS1_25CollectiveMainloopFwdSm90ILi2EN4cute5tupleIJNS5_1CILi1EEES8_S8_EEENS6_IJNS7_ILi128EEENS7_ILi160EEESA_EEELi128ENS_12float_e4m3_tEfNS_4arch4Sm90ELb0ELb0ELb1ELb1ELb1ELb1ELb0ELb1ELb1ELb1ELb1ELb0EEENS1_21CollectiveEpilogueFwdINS6_IJSA_SA_SB_EEES9_NS_10bfloat16_tESF_Li256ELb1ELb1ELb1ELb1EEENS1_36VarlenDynamicPersistentTileSchedulerILi128ELi160ELi256ELi128ELb1ELb1ELb1ELb0ELb1ELb1EEEEEEEEEvNT_6ParamsE:
[----:B------:R-:W-:Y:S01]  /*0000*/  LDC R1, c[0x0][0x37c] ;  /* 0x0000df00ff017b82 */ /* 0x000fe20000000800 */
[----:B------:R-:W-:Y:S05]  /*0010*/  EXIT ;  /* 0x000000000000794d */ /* 0x000fea0003800000 */
.L_x_2:
        /* <DEDUP_REMOVED lines=14> */
.L_x_11:


//--------------------- .text._ZN7cutlass13device_kernelIN5flash11enable_sm90INS1_16FlashAttnFwdSm90INS1_25CollectiveMainloopFwdSm90ILi2EN4cute5tupleIJNS5_1CILi1EEES8_S8_EEENS6_IJNS7_ILi128EEENS7_ILi160EEESA_EEELi128ENS_12float_e4m3_tEfNS_4arch4Sm90ELb0ELb1ELb1ELb0ELb1ELb0ELb0ELb1ELb1ELb1ELb1ELb0EEENS1_21CollectiveEpilogueFwdINS6_IJSA_SA_SB_EEES9_NS_10bfloat16_tESF_Li256ELb0ELb1ELb1ELb1EEENS1_19SingleTileSchedulerILb0ELb1ELb1ELi128EEEEEEEEEvNT_6ParamsE --------------------------
	.section	.text._ZN7cutlass13device_kernelIN5flash11enable_sm90INS1_16FlashAttnFwdSm90INS1_25CollectiveMainloopFwdSm90ILi2EN4cute5tupleIJNS5_1CILi1EEES8_S8_EEENS6_IJNS7_ILi128EEENS7_ILi160EEESA_EEELi128ENS_12float_e4m3_tEfNS_4arch4Sm90ELb0ELb1ELb1ELb0ELb1ELb0ELb0ELb1ELb1ELb1ELb1ELb0EEENS1_21CollectiveEpilogueFwdINS6_IJSA_SA_SB_EEES9_NS_10bfloat16_tESF_Li256ELb0ELb1ELb1ELb1EEENS1_19SingleTileSchedulerILb0ELb1ELb1ELi128EEEEEEEEEvNT_6ParamsE,"ax",@progbits
	.align	128
.text._ZN7cutlass13device_kernelIN5flash11enable_sm90INS1_16FlashAttnFwdSm90INS1_25CollectiveMainloopFwdSm90ILi2EN4cute5tupleIJNS5_1CILi1EEES8_S8_EEENS6_IJNS7_ILi128EEENS7_ILi160EEESA_EEELi128ENS_12float_e4m3_tEfNS_4arch4Sm90ELb0ELb1ELb1ELb0ELb1ELb0ELb0ELb1ELb1ELb1ELb1ELb0EEENS1_21CollectiveEpilogueFwdINS6_IJSA_SA_SB_EEES9_NS_10bfloat16_tESF_Li256ELb0ELb1ELb1ELb1EEENS1_19SingleTileSchedulerILb0ELb1ELb1ELi128EEEEEEEEEvNT_6ParamsE:
        .type           _ZN7cutlass13device_kernelIN5flash11enable_sm90INS1_16FlashAttnFwdSm90INS1_25CollectiveMainloopFwdSm90ILi2EN4cute5tupleIJNS5_1CILi1EEES8_S8_EEENS6_IJNS7_ILi128EEENS7_ILi160EEESA_EEELi128ENS_12float_e4m3_tEfNS_4arch4Sm90ELb0ELb1ELb1ELb0ELb1ELb0ELb0ELb1ELb1ELb1ELb1ELb0EEENS1_21CollectiveEpilogueFwdINS6_IJSA_SA_SB_EEES9_NS_10bfloat16_tESF_Li256ELb0ELb1ELb1ELb1EEENS1_19SingleTileSchedulerILb0ELb1ELb1ELi128EEEEEEEEEvNT_6ParamsE,@function
        .size           _ZN7cutlass13device_kernelIN5flash11enable_sm90INS1_16FlashAttnFwdSm90INS1_25CollectiveMainloopFwdSm90ILi2EN4cute5tupleIJNS5_1CILi1EEES8_S8_EEENS6_IJNS7_ILi128EEENS7_ILi160EEESA_EEELi128ENS_12float_e4m3_tEfNS_4arch4Sm90ELb0ELb1ELb1ELb0ELb1ELb0ELb0ELb1ELb1ELb1ELb1ELb0EEENS1_21CollectiveEpilogueFwdINS6_IJSA_SA_SB_EEES9_NS_10bfloat16_tESF_Li256ELb0ELb1ELb1ELb1EEENS1_19SingleTileSchedulerILb0ELb1ELb1ELi128EEEEEEEEEvNT_6ParamsE,(.L_x_12 - _ZN7cutlass13device_kernelIN5flash11enable_sm90INS1_16FlashAttnFwdSm90INS1_25CollectiveMainloopFwdSm90ILi2EN4cute5tupleIJNS5_1CILi1EEES8_S8_EEENS6_IJNS7_ILi128EEENS7_ILi160EEESA_EEELi128ENS_12float_e4m3_tEfNS_4arch4Sm90ELb0ELb1ELb1ELb0ELb1ELb0ELb0ELb1ELb1ELb1ELb1ELb0EEENS1_21CollectiveEpilogueFwdINS6_IJSA_SA_SB_EEES9_NS_10bfloat16_tESF_Li256ELb0ELb1ELb1ELb1EEENS1_19SingleTileSchedulerILb0ELb1ELb1ELi128EEEEEEEEEvNT_6ParamsE)
        .other          _ZN7cutlass13device_kernelIN5flash11enable_sm90INS1_16FlashAttnFwdSm90INS1_25CollectiveMainloopFwdSm90ILi2EN4cute5tupleIJNS5_1CILi1EEES8_S8_EEENS6_IJNS7_ILi128EEENS7_ILi160EEESA_EEELi128ENS_12float_e4m3_tEfNS_4arch4Sm90ELb0ELb1ELb1ELb0ELb1ELb0ELb0ELb1ELb1ELb1ELb1ELb0EEENS1_21CollectiveEpilogueFwdINS6_IJSA_SA_SB_EEES9_NS_10bfloat16_tESF_Li256ELb0ELb1ELb1ELb1EEENS1_19SingleTileSchedulerILb0ELb1ELb1ELi128EEEEEEEEEvNT_6ParamsE,@"STO_CUDA_ENTRY STV_DEFAULT"
_ZN7cutlass13device_kernelIN5flash11enable_sm90INS1_16FlashAttnFwdSm90INS1_25CollectiveMainloopFwdSm90ILi2EN4cute5tupleIJNS5_1CILi1EEES8_S8_EEENS6_IJNS7_ILi128EEENS7_ILi160EEESA_EEELi128ENS_12float_e4m3_tEfNS_4arch4Sm90ELb0ELb1ELb1ELb0ELb1ELb0ELb0ELb1ELb1ELb1ELb1ELb0EEENS1_21CollectiveEpilogueFwdINS6_IJSA_SA_SB_EEES9_NS_10bfloat16_tESF_Li256ELb0ELb1ELb1ELb1EEENS1_19SingleTileSchedulerILb0ELb1ELb1ELi128EEEEEEEEEvNT_6ParamsE:
[----:B------:R-:W-:Y:S01]  /*0000*/  LDC R1, c[0x0][0x37c] ;  /* 0x0000df00ff017b82 */ /* 0x000fe20000000800 */
[----:B------:R-:W-:Y:S05]  /*0010*/  EXIT ;  /* 0x000000000000794d */ /* 0x000fea0003800000 */
.L_x_3:
        /* <DEDUP_REMOVED lines=14> */
.L_x_12:


//--------------------- .text._ZN7cutlass13device_kernelIN5flash11enable_sm90INS1_16FlashAttnFwdSm90INS1_25CollectiveMainloopFwdSm90ILi2EN4cute5tupleIJNS5_1CILi1EEES8_S8_EEENS6_IJNS7_ILi128EEENS7_ILi160EEESA_EEELi128ENS_12float_e4m3_tEfNS_4arch4Sm90ELb0ELb1ELb1ELb1ELb1ELb0ELb0ELb1ELb1ELb1ELb1ELb0EEENS1_21CollectiveEpilogueFwdINS6_IJSA_SA_SB_EEES9_NS_10bfloat16_tESF_Li256ELb1ELb1ELb1ELb1EEENS1_36VarlenDynamicPersistentTileSchedulerILi128ELi160ELi256ELi128ELb1ELb1ELb1ELb1ELb0ELb1EEEEEEEEEvNT_6ParamsE --------------------------
	.section	.text._ZN7cutlass13device_kernelIN5flash11enable_sm90INS1_16FlashAttnFwdSm90INS1_25CollectiveMainloopFwdSm90ILi2EN4cute5tupleIJNS5_1CILi1EEES8_S8_EEENS6_IJNS7_ILi128EEENS7_ILi160EEESA_EEELi128ENS_12float_e4m3_tEfNS_4arch4Sm90ELb0ELb1ELb1ELb1ELb1ELb0ELb0ELb1ELb1ELb1ELb1ELb0EEENS1_21CollectiveEpilogueFwdINS6_IJSA_SA_SB_EEES9_NS_10bfloat16_tESF_Li256ELb1ELb1ELb1ELb1EEENS1_36VarlenDynamicPersistentTileSchedulerILi128ELi160ELi256ELi128ELb1ELb1ELb1ELb1ELb0ELb1EEEEEEEEEvNT_6ParamsE,"ax",@progbits
	.align	128
.text._ZN7cutlass13device_kernelIN5flash11enable_sm90INS1_16FlashAttnFwdSm90INS1_25CollectiveMainloopFwdSm90ILi2EN4cute5tupleIJNS5_1CILi1EEES8_S8_EEENS6_IJNS7_ILi128EEENS7_ILi160EEESA_EEELi128ENS_12float_e4m3_tEfNS_4arch4Sm90ELb0ELb1ELb1ELb1ELb1ELb0ELb0ELb1ELb1ELb1ELb1ELb0EEENS1_21CollectiveEpilogueFwdINS6_IJSA_SA_SB_EEES9_NS_10bfloat16_tESF_Li256ELb1ELb1ELb1ELb1EEENS1_36VarlenDynamicPersistentTileSchedulerILi128ELi160ELi256ELi128ELb1ELb1ELb1ELb1ELb0ELb1EEEEEEEEEvNT_6ParamsE:
        .type           _ZN7cutlass13device_kernelIN5flash11enable_sm90INS1_16FlashAttnFwdSm90INS1_25CollectiveMainloopFwdSm90ILi2EN4cute5tupleIJNS5_1CILi1EEES8_S8_EEENS6_IJNS7_ILi128EEENS7_ILi160EEESA_EEELi128ENS_12float_e4m3_tEfNS_4arch4Sm90ELb0ELb1ELb1ELb1ELb1ELb0ELb0ELb1ELb1ELb1ELb1ELb0EEENS1_21CollectiveEpilogueFwdINS6_IJSA_SA_SB_EEES9_NS_10bfloat16_tESF_Li256ELb1ELb1ELb1ELb1EEENS1_36VarlenDynamicPersistentTileSchedulerILi128ELi160ELi256ELi128ELb1ELb1ELb1ELb1ELb0ELb1EEEEEEEEEvNT_6ParamsE,@function
        .size           _ZN7cutlass13device_kernelIN5flash11enable_sm90INS1_16FlashAttnFwdSm90INS1_25CollectiveMainloopFwdSm90ILi2EN4cute5tupleIJNS5_1CILi1EEES8_S8_EEENS6_IJNS7_ILi128EEENS7_ILi160EEESA_EEELi128ENS_12float_e4m3_tEfNS_4arch4Sm90ELb0ELb1ELb1ELb1ELb1ELb0ELb0ELb1ELb1ELb1ELb1ELb0EEENS1_21CollectiveEpilogueFwdINS6_IJSA_SA_SB_EEES9_NS_10bfloat16_tESF_Li256ELb1ELb1ELb1ELb1EEENS1_36VarlenDynamicPersistentTileSchedulerILi128ELi160ELi256ELi128ELb1ELb1ELb1ELb1ELb0ELb1EEEEEEEEEvNT_6ParamsE,(.L_x_13 - _ZN7cutlass13device_kernelIN5flash11enable_sm90INS1_16FlashAttnFwdSm90INS1_25CollectiveMainloopFwdSm90ILi2EN4cute5tupleIJNS5_1CILi1EEES8_S8_EEENS6_IJNS7_ILi128EEENS7_ILi160EEESA_EEELi128ENS_12float_e4m3_tEfNS_4arch4Sm90ELb0ELb1ELb1ELb1ELb1ELb0ELb0ELb1ELb1ELb1ELb1ELb0EEENS1_21CollectiveEpilogueFwdINS6_IJSA_SA_SB_EEES9_NS_10bfloat16_tESF_Li256ELb1ELb1ELb1ELb1EEENS1_36VarlenDynamicPersistentTileSchedulerILi128ELi160ELi256ELi128ELb1ELb1ELb1ELb1ELb0ELb1EEEEEEEEEvNT_6ParamsE)
        .other          _ZN7cutlass13device_kernelIN5flash11enable_sm90INS1_16FlashAttnFwdSm90INS1_25CollectiveMainloopFwdSm90ILi2EN4cute5tupleIJNS5_1CILi1EEES8_S8_EEENS6_IJNS7_ILi128EEENS7_ILi160EEESA_EEELi128ENS_12float_e4m3_tEfNS_4arch4Sm90ELb0ELb1ELb1ELb1ELb1ELb0ELb0ELb1ELb1ELb1ELb1ELb0EEENS1_21CollectiveEpilogueFwdINS6_IJSA_SA_SB_EEES9_NS_10bfloat16_tESF_Li256ELb1ELb1ELb1ELb1EEENS1_36VarlenDynamicPersistentTileSchedulerILi128ELi160ELi256ELi128ELb1ELb1ELb1ELb1ELb0ELb1EEEEEEEEEvNT_6ParamsE,@"STO_CUDA_ENTRY STV_DEFAULT"
_ZN7cutlass13device_kernelIN5flash11enable_sm90INS1_16FlashAttnFwdSm90INS1_25CollectiveMainloopFwdSm90ILi2EN4cute5tupleIJNS5_1CILi1EEES8_S8_EEENS6_IJNS7_ILi128EEENS7_ILi160EEESA_EEELi128ENS_12float_e4m3_tEfNS_4arch4Sm90ELb0ELb1ELb1ELb1ELb1ELb0ELb0ELb1ELb1ELb1ELb1ELb0EEENS1_21CollectiveEpilogueFwdINS6_IJSA_SA_SB_EEES9_NS_10bfloat16_tESF_Li256ELb1ELb1ELb1ELb1EEENS1_36VarlenDynamicPersistentTileSchedulerILi128ELi160ELi256ELi128ELb1ELb1ELb1ELb1ELb0ELb1EEEEEEEEEvNT_6ParamsE:
[----:B------:R-:W-:Y:S01]  /*0000*/  LDC R1, c[0x0][0x37c] ;  /* 0x0000df00ff017b82 */ /* 0x000fe20000000800 */
[----:B------:R-:W-:Y:S05]  /*0010*/  EXIT ;  /* 0x000000000000794d */ /* 0x000fea0003800000 */
.L_x_4:
        /* <DEDUP_REMOVED lines=14> */
.L_x_13:


//--------------------- .text._ZN7cutlass13device_kernelIN5flash11enable_sm90INS1_16FlashAttnFwdSm90INS1_25CollectiveMainloopFwdSm90ILi2EN4cute5tupleIJNS5_1CILi1EEES8_S8_EEENS6_IJNS7_ILi128EEENS7_ILi160EEESA_EEELi128ENS_12float_e4m3_tEfNS_4arch4Sm90ELb0ELb1ELb1ELb1ELb1ELb1ELb0ELb1ELb1ELb1ELb1ELb0EEENS1_21CollectiveEpilogueFwdINS6_IJSA_SA_SB_EEES9_NS_10bfloat16_tESF_Li256ELb1ELb1ELb1ELb1EEENS1_36VarlenDynamicPersistentTileSchedulerILi128ELi160ELi256ELi128ELb1ELb1ELb1ELb1ELb0ELb1EEEEEEEEEvNT_6ParamsE --------------------------
	.section	.text._ZN7cutlass13device_kernelIN5flash11enable_sm90INS1_16FlashAttnFwdSm90INS1_25CollectiveMainloopFwdSm90ILi2EN4cute5tupleIJNS5_1CILi1EEES8_S8_EEENS6_IJNS7_ILi128EEENS7_ILi160EEESA_EEELi128ENS_12float_e4m3_tEfNS_4arch4Sm90ELb0ELb1ELb1ELb1ELb1ELb1ELb0ELb1ELb1ELb1ELb1ELb0EEENS1_21CollectiveEpilogueFwdINS6_IJSA_SA_SB_EEES9_NS_10bfloat16_tESF_Li256ELb1ELb1ELb1ELb1EEENS1_36VarlenDynamicPersistentTileSchedulerILi128ELi160ELi256ELi128ELb1ELb1ELb1ELb1ELb0ELb1EEEEEEEEEvNT_6ParamsE,"ax",@progbits
	.align	128
.text._ZN7cutlass13device_kernelIN5flash11enable_sm90INS1_16FlashAttnFwdSm90INS1_25CollectiveMainloopFwdSm90ILi2EN4cute5tupleIJNS5_1CILi1EEES8_S8_EEENS6_IJNS7_ILi128EEENS7_ILi160EEESA_EEELi128ENS_12float_e4m3_tEfNS_4arch4Sm90ELb0ELb1ELb1ELb1ELb1ELb1ELb0ELb1ELb1ELb1ELb1ELb0EEENS1_21CollectiveEpilogueFwdINS6_IJSA_SA_SB_EEES9_NS_10bfloat16_tESF_Li256ELb1ELb1ELb1ELb1EEENS1_36VarlenDynamicPersistentTileSchedulerILi128ELi160ELi256ELi128ELb1ELb1ELb1ELb1ELb0ELb1EEEEEEEEEvNT_6ParamsE:
        .type           _ZN7cutlass13device_kernelIN5flash11enable_sm90INS1_16FlashAttnFwdSm90INS1_25CollectiveMainloopFwdSm90ILi2EN4cute5tupleIJNS5_1CILi1EEES8_S8_EEENS6_IJNS7_ILi128EEENS7_ILi160EEESA_EEELi128ENS_12float_e4m3_tEfNS_4arch4Sm90ELb0ELb1ELb1ELb1ELb1ELb1ELb0ELb1ELb1ELb1ELb1ELb0EEENS1_21CollectiveEpilogueFwdINS6_IJSA_SA_SB_EEES9_NS_10bfloat16_tESF_Li256ELb1ELb1ELb1ELb1EEENS1_36VarlenDynamicPersistentTileSchedulerILi128ELi160ELi256ELi128ELb1ELb1ELb1ELb1ELb0ELb1EEEEEEEEEvNT_6ParamsE,@function
        .size           _ZN7cutlass13device_kernelIN5flash11enable_sm90INS1_16FlashAttnFwdSm90INS1_25CollectiveMainloopFwdSm90ILi2EN4cute5tupleIJNS5_1CILi1EEES8_S8_EEENS6_IJNS7_ILi128EEENS7_ILi160EEESA_EEELi128ENS_12float_e4m3_tEfNS_4arch4Sm90ELb0ELb1ELb1ELb1ELb1ELb1ELb0ELb1ELb1ELb1ELb1ELb0EEENS1_21CollectiveEpilogueFwdINS6_IJSA_SA_SB_EEES9_NS_10bfloat16_tESF_Li256ELb1ELb1ELb1ELb1EEENS1_36VarlenDynamicPersistentTileSchedulerILi128ELi160ELi256ELi128ELb1ELb1ELb1ELb1ELb0ELb1EEEEEEEEEvNT_6ParamsE,(.L_x_14 - _ZN7cutlass13device_kernelIN5flash11enable_sm90INS1_16FlashAttnFwdSm90INS1_25CollectiveMainloopFwdSm90ILi2EN4cute5tupleIJNS5_1CILi1EEES8_S8_EEENS6_IJNS7_ILi128EEENS7_ILi160EEESA_EEELi128ENS_12float_e4m3_tEfNS_4arch4Sm90ELb0ELb1ELb1ELb1ELb1ELb1ELb0ELb1ELb1ELb1ELb1ELb0EEENS1_21CollectiveEpilogueFwdINS6_IJSA_SA_SB_EEES9_NS_10bfloat16_tESF_Li256ELb1ELb1ELb1ELb1EEENS1_36VarlenDynamicPersistentTileSchedulerILi128ELi160ELi256ELi128ELb1ELb1ELb1ELb1ELb0ELb1EEEEEEEEEvNT_6ParamsE)
        .other          _ZN7cutlass13device_kernelIN5flash11enable_sm90INS1_16FlashAttnFwdSm90INS1_25CollectiveMainloopFwdSm90ILi2EN4cute5tupleIJNS5_1CILi1EEES8_S8_EEENS6_IJNS7_ILi128EEENS7_ILi160EEESA_EEELi128ENS_12float_e4m3_tEfNS_4arch4Sm90ELb0ELb1ELb1ELb1ELb1ELb1ELb0ELb1ELb1ELb1ELb1ELb0EEENS1_21CollectiveEpilogueFwdINS6_IJSA_SA_SB_EEES9_NS_10bfloat16_tESF_Li256ELb1ELb1ELb1ELb1EEENS1_36VarlenDynamicPersistentTileSchedulerILi128ELi160ELi256ELi128ELb1ELb1ELb1ELb1ELb0ELb1EEEEEEEEEvNT_6ParamsE,@"STO_CUDA_ENTRY STV_DEFAULT"
_ZN7cutlass13device_kernelIN5flash11enable_sm90INS1_16FlashAttnFwdSm90INS1_25CollectiveMainloopFwdSm90ILi2EN4cute5tupleIJNS5_1CILi1EEES8_S8_EEENS6_IJNS7_ILi128EEENS7_ILi160EEESA_EEELi128ENS_12float_e4m3_tEfNS_4arch4Sm90ELb0ELb1ELb1ELb1ELb1ELb1ELb0ELb1ELb1ELb1ELb1ELb0EEENS1_21CollectiveEpilogueFwdINS6_IJSA_SA_SB_EEES9_NS_10bfloat16_tESF_Li256ELb1ELb1ELb1ELb1EEENS1_36VarlenDynamicPersistentTileSchedulerILi128ELi160ELi256ELi128ELb1ELb1ELb1ELb1ELb0ELb1EEEEEEEEEvNT_6ParamsE:
[----:B------:R-:W-:Y:S01]  /*0000*/  LDC R1, c[0x0][0x37c] ;  /* 0x0000df00ff017b82 */ /* 0x000fe20000000800 */
[----:B------:R-:W-:Y:S05]  /*0010*/  EXIT ;  /* 0x000000000000794d */ /* 0x000fea0003800000 */
.L_x_5:
        /* <DEDUP_REMOVED lines=14> */
.L_x_14:


//--------------------- .text._ZN7cutlass13device_kernelIN5flash11enable_sm90INS1_16FlashAttnFwdSm90INS1_25CollectiveMainloopFwdSm90ILi2EN4cute5tupleIJNS5_1CILi1EEES8_S8_EEENS6_IJNS7_ILi128EEENS7_ILi160EEESA_EEELi128ENS_12float_e4m3_tEfNS_4arch4Sm90ELb1ELb0ELb1ELb0ELb1ELb0ELb0ELb1ELb1ELb1ELb1ELb0EEENS1_21CollectiveEpilogueFwdINS6_IJSA_SA_SB_EEES9_NS_10bfloat16_tESF_Li256ELb0ELb1ELb1ELb1EEENS1_19SingleTileSchedulerILb0ELb1ELb1ELi128EEEEEEEEEvNT_6ParamsE --------------------------
	.section	.text._ZN7cutlass13device_kernelIN5flash11enable_sm90INS1_16FlashAttnFwdSm90INS1_25CollectiveMainloopFwdSm90ILi2EN4cute5tupleIJNS5_1CILi1EEES8_S8_EEENS6_IJNS7_ILi128EEENS7_ILi160EEESA_EEELi128ENS_12float_e4m3_tEfNS_4arch4Sm90ELb1ELb0ELb1ELb0ELb1ELb0ELb0ELb1ELb1ELb1ELb1ELb0EEENS1_21CollectiveEpilogueFwdINS6_IJSA_SA_SB_EEES9_NS_10bfloat16_tESF_Li256ELb0ELb1ELb1ELb1EEENS1_19SingleTileSchedulerILb0ELb1ELb1ELi128EEEEEEEEEvNT_6ParamsE,"ax",@progbits
	.align	128
.text._ZN7cutlass13device_kernelIN5flash11enable_sm90INS1_16FlashAttnFwdSm90INS1_25CollectiveMainloopFwdSm90ILi2EN4cute5tupleIJNS5_1CILi1EEES8_S8_EEENS6_IJNS7_ILi128EEENS7_ILi160EEESA_EEELi128ENS_12float_e4m3_tEfNS_4arch4Sm90ELb1ELb0ELb1ELb0ELb1ELb0ELb0ELb1ELb1ELb1ELb1ELb0EEENS1_21CollectiveEpilogueFwdINS6_IJSA_SA_SB_EEES9_NS_10bfloat16_tESF_Li256ELb0ELb1ELb1ELb1EEENS1_19SingleTileSchedulerILb0ELb1ELb1ELi128EEEEEEEEEvNT_6ParamsE:
        .type           _ZN7cutlass13device_kernelIN5flash11enable_sm90INS1_16FlashAttnFwdSm90INS1_25CollectiveMainloopFwdSm90ILi2EN4cute5tupleIJNS5_1CILi1EEES8_S8_EEENS6_IJNS7_ILi128EEENS7_ILi160EEESA_EEELi128ENS_12float_e4m3_tEfNS_4arch4Sm90ELb1ELb0ELb1ELb0ELb1ELb0ELb0ELb1ELb1ELb1ELb1ELb0EEENS1_21CollectiveEpilogueFwdINS6_IJSA_SA_SB_EEES9_NS_10bfloat16_tESF_Li256ELb0ELb1ELb1ELb1EEENS1_19SingleTileSchedulerILb0ELb1ELb1ELi128EEEEEEEEEvNT_6ParamsE,@function
        .size           _ZN7cutlass13device_kernelIN5flash11enable_sm90INS1_16FlashAttnFwdSm90INS1_25CollectiveMainloopFwdSm90ILi2EN4cute5tupleIJNS5_1CILi1EEES8_S8_EEENS6_IJNS7_ILi128EEENS7_ILi160EEESA_EEELi128ENS_12float_e4m3_tEfNS_4arch4Sm90ELb1ELb0ELb1ELb0ELb1ELb0ELb0ELb1ELb1ELb1ELb1ELb0EEENS1_21CollectiveEpilogueFwdINS6_IJSA_SA_SB_EEES9_NS_10bfloat16_tESF_Li256ELb0ELb1ELb1ELb1EEENS1_19SingleTileSchedulerILb0ELb1ELb1ELi128EEEEEEEEEvNT_6ParamsE,(.L_x_15 - _ZN7cutlass13device_kernelIN5flash11enable_sm90INS1_16FlashAttnFwdSm90INS1_25CollectiveMainloopFwdSm90ILi2EN4cute5tupleIJNS5_1CILi1EEES8_S8_EEENS6_IJNS7_ILi128EEENS7_ILi160EEESA_EEELi128ENS_12float_e4m3_tEfNS_4arch4Sm90ELb1ELb0ELb1ELb0ELb1ELb0ELb0ELb1ELb1ELb1ELb1ELb0EEENS1_21CollectiveEpilogueFwdINS6_IJSA_SA_SB_EEES9_NS_10bfloat16_tESF_Li256ELb0ELb1ELb1ELb1EEENS1_19SingleTileSchedulerILb0ELb1ELb1ELi128EEEEEEEEEvNT_6ParamsE)
        .other          _ZN7cutlass13device_kernelIN5flash11enable_sm90INS1_16FlashAttnFwdSm90INS1_25CollectiveMainloopFwdSm90ILi2EN4cute5tupleIJNS5_1CILi1EEES8_S8_EEENS6_IJNS7_ILi128EEENS7_ILi160EEESA_EEELi128ENS_12float_e4m3_tEfNS_4arch4Sm90ELb1ELb0ELb1ELb0ELb1ELb0ELb0ELb1ELb1ELb1ELb1ELb0EEENS1_21CollectiveEpilogueFwdINS6_IJSA_SA_SB_EEES9_NS_10bfloat16_tESF_Li256ELb0ELb1ELb1ELb1EEENS1_19SingleTileSchedulerILb0ELb1ELb1ELi128EEEEEEEEEvNT_6ParamsE,@"STO_CUDA_ENTRY STV_DEFAULT"
_ZN7cutlass13device_kernelIN5flash11enable_sm90INS1_16FlashAttnFwdSm90INS1_25CollectiveMainloopFwdSm90ILi2EN4cute5tupleIJNS5_1CILi1EEES8_S8_EEENS6_IJNS7_ILi128EEENS7_ILi160EEESA_EEELi128ENS_12float_e4m3_tEfNS_4arch4Sm90ELb1ELb0ELb1ELb0ELb1ELb0ELb0ELb1ELb1ELb1ELb1ELb0EEENS1_21CollectiveEpilogueFwdINS6_IJSA_SA_SB_EEES9_NS_10bfloat16_tESF_Li256ELb0ELb1ELb1ELb1EEENS1_19SingleTileSchedulerILb0ELb1ELb1ELi128EEEEEEEEEvNT_6ParamsE:
[----:B------:R-:W-:Y:S01]  /*0000*/  LDC R1, c[0x0][0x37c] ;  /* 0x0000df00ff017b82 */ /* 0x000fe20000000800 */
[----:B------:R-:W-:Y:S05]  /*0010*/  EXIT ;  /* 0x000000000000794d */ /* 0x000fea0003800000 */
.L_x_6:
        /* <DEDUP_REMOVED lines=14> */
.L_x_15:


//--------------------- .text._ZN7cutlass13device_kernelIN5flash11enable_sm90INS1_16FlashAttnFwdSm90INS1_25CollectiveMainloopFwdSm90ILi2EN4cute5tupleIJNS5_1CILi1EEES8_S8_EEENS6_IJNS7_ILi128EEENS7_ILi160EEESA_EEELi128ENS_12float_e4m3_tEfNS_4arch4Sm90ELb1ELb0ELb1ELb1ELb1ELb0ELb0ELb1ELb1ELb1ELb1ELb0EEENS1_21CollectiveEpilogueFwdINS6_IJSA_SA_SB_EEES9_NS_10bfloat16_tESF_Li256ELb1ELb1ELb1ELb1EEENS1_36VarlenDynamicPersistentTileSchedulerILi128ELi160ELi256ELi128ELb1ELb1ELb1ELb1ELb1ELb1EEEEEEEEEvNT_6ParamsE --------------------------
	.section	.text._ZN7cutlass13device_kernelIN5flash11enable_sm90INS1_16FlashAttnFwdSm90INS1_25CollectiveMainloopFwdSm90ILi2EN4cute5tupleIJNS5_1CILi1EEES8_S8_EEENS6_IJNS7_ILi128EEENS7_ILi160EEESA_EEELi128ENS_12float_e4m3_tEfNS_4arch4Sm90ELb1ELb0ELb1ELb1ELb1ELb0ELb0ELb1ELb1ELb1ELb1ELb0EEENS1_21CollectiveEpilogueFwdINS6_IJSA_SA_SB_EEES9_NS_10bfloat16_tESF_Li256ELb1ELb1ELb1ELb1EEENS1_36VarlenDynamicPersistentTileSchedulerILi128ELi160ELi256ELi128ELb1ELb1ELb1ELb1ELb1ELb1EEEEEEEEEvNT_6ParamsE,"ax",@progbits
	.align	128
.text._ZN7cutlass13device_kernelIN5flash11enable_sm90INS1_16FlashAttnFwdSm90INS1_25CollectiveMainloopFwdSm90ILi2EN4cute5tupleIJNS5_1CILi1EEES8_S8_EEENS6_IJNS7_ILi128EEENS7_ILi160EEESA_EEELi128ENS_12float_e4m3_tEfNS_4arch4Sm90ELb1ELb0ELb1ELb1ELb1ELb0ELb0ELb1ELb1ELb1ELb1ELb0EEENS1_21CollectiveEpilogueFwdINS6_IJSA_SA_SB_EEES9_NS_10bfloat16_tESF_Li256ELb1ELb1ELb1ELb1EEENS1_36VarlenDynamicPersistentTileSchedulerILi128ELi160ELi256ELi128ELb1ELb1ELb1ELb1ELb1ELb1EEEEEEEEEvNT_6ParamsE:
        .type           _ZN7cutlass13device_kernelIN5flash11enable_sm90INS1_16FlashAttnFwdSm90INS1_25CollectiveMainloopFwdSm90ILi2EN4cute5tupleIJNS5_1CILi1EEES8_S8_EEENS6_IJNS7_ILi128EEENS7_ILi160EEESA_EEELi128ENS_12float_e4m3_tEfNS_4arch4Sm90ELb1ELb0ELb1ELb1ELb1ELb0ELb0ELb1ELb1ELb1ELb1ELb0EEENS1_21CollectiveEpilogueFwdINS6_IJSA_SA_SB_EEES9_NS_10bfloat16_tESF_Li256ELb1ELb1ELb1ELb1EEENS1_36VarlenDynamicPersistentTileSchedulerILi128ELi160ELi256ELi128ELb1ELb1ELb1ELb1ELb1ELb1EEEEEEEEEvNT_6ParamsE,@function
        .size           _ZN7cutlass13device_kernelIN5flash11enable_sm90INS1_16FlashAttnFwdSm90INS1_25CollectiveMainloopFwdSm90ILi2EN4cute5tupleIJNS5_1CILi1EEES8_S8_EEENS6_IJNS7_ILi128EEENS7_ILi160EEESA_EEELi128ENS_12float_e4m3_tEfNS_4arch4Sm90ELb1ELb0ELb1ELb1ELb1ELb0ELb0ELb1ELb1ELb1ELb1ELb0EEENS1_21CollectiveEpilogueFwdINS6_IJSA_SA_SB_EEES9_NS_10bfloat16_tESF_Li256ELb1ELb1ELb1ELb1EEENS1_36VarlenDynamicPersistentTileSchedulerILi128ELi160ELi256ELi128ELb1ELb1ELb1ELb1ELb1ELb1EEEEEEEEEvNT_6ParamsE,(.L_x_16 - _ZN7cutlass13device_kernelIN5flash11enable_sm90INS1_16FlashAttnFwdSm90INS1_25CollectiveMainloopFwdSm90ILi2EN4cute5tupleIJNS5_1CILi1EEES8_S8_EEENS6_IJNS7_ILi128EEENS7_ILi160EEESA_EEELi128ENS_12float_e4m3_tEfNS_4arch4Sm90ELb1ELb0ELb1ELb1ELb1ELb0ELb0ELb1ELb1ELb1ELb1ELb0EEENS1_21CollectiveEpilogueFwdINS6_IJSA_SA_SB_EEES9_NS_10bfloat16_tESF_Li256ELb1ELb1ELb1ELb1EEENS1_36VarlenDynamicPersistentTileSchedulerILi128ELi160ELi256ELi128ELb1ELb1ELb1ELb1ELb1ELb1EEEEEEEEEvNT_6ParamsE)
        .other          _ZN7cutlass13device_kernelIN5flash11enable_sm90INS1_16FlashAttnFwdSm90INS1_25CollectiveMainloopFwdSm90ILi2EN4cute5tupleIJNS5_1CILi1EEES8_S8_EEENS6_IJNS7_ILi128EEENS7_ILi160EEESA_EEELi128ENS_12float_e4m3_tEfNS_4arch4Sm90ELb1ELb0ELb1ELb1ELb1ELb0ELb0ELb1ELb1ELb1ELb1ELb0EEENS1_21CollectiveEpilogueFwdINS6_IJSA_SA_SB_EEES9_NS_10bfloat16_tESF_Li256ELb1ELb1ELb1ELb1EEENS1_36VarlenDynamicPersistentTileSchedulerILi128ELi160ELi256ELi128ELb1ELb1ELb1ELb1ELb1ELb1EEEEEEEEEvNT_6ParamsE,@"STO_CUDA_ENTRY STV_DEFAULT"
_ZN7cutlass13device_kernelIN5flash11enable_sm90INS1_16FlashAttnFwdSm90INS1_25CollectiveMainloopFwdSm90ILi2EN4cute5tupleIJNS5_1CILi1EEES8_S8_EEENS6_IJNS7_ILi128EEENS7_ILi160EEESA_EEELi128ENS_12float_e4m3_tEfNS_4arch4Sm90ELb1ELb0ELb1ELb1ELb1ELb0ELb0ELb1ELb1ELb1ELb1ELb0EEENS1_21CollectiveEpilogueFwdINS6_IJSA_SA_SB_EEES9_NS_10bfloat16_tESF_Li256ELb1ELb1ELb1ELb1EEENS1_36VarlenDynamicPersistentTileSchedulerILi128ELi160ELi256ELi128ELb1ELb1ELb1ELb1ELb1ELb1EEEEEEEEEvNT_6ParamsE:
[----:B------:R-:W-:Y:S01]  /*0000*/  LDC R1, c[0x0][0x37c] ;  /* 0x0000df00ff017b82 */ /* 0x000fe20000000800 */
[----:B------:R-:W-:Y:S05]  /*0010*/  EXIT ;  /* 0x000000000000794d */ /* 0x000fea0003800000 */
.L_x_7:
        /* <DEDUP_REMOVED lines=14> */
.L_x_16:


//--------------------- .text._ZN7cutlass13device_kernelIN5flash11enable_sm90INS1_16FlashAttnFwdSm90INS1_25CollectiveMainloopFwdSm90ILi2EN4cute5tupleIJNS5_1CILi1EEES8_S8_EEENS6_IJNS7_ILi128EEENS7_ILi160EEESA_EEELi128ENS_12float_e4m3_tEfNS_4arch4Sm90ELb1ELb0ELb1ELb1ELb1ELb1ELb0ELb1ELb1ELb1ELb1ELb0EEENS1_21CollectiveEpilogueFwdINS6_IJSA_SA_SB_EEES9_NS_10bfloat16_tESF_Li256ELb1ELb1ELb1ELb1EEENS1_36VarlenDynamicPersistentTileSchedulerILi128ELi160ELi256ELi128ELb1ELb1ELb1ELb1ELb1ELb1EEEEEEEEEvNT_6ParamsE --------------------------
	.section	.text._ZN7cutlass13device_kernelIN5flash11enable_sm90INS1_16FlashAttnFwdSm90INS1_25CollectiveMainloopFwdSm90ILi2EN4cute5tupleIJNS5_1CILi1EEES8_S8_EEENS6_IJNS7_ILi128EEENS7_ILi160EEESA_EEELi128ENS_12float_e4m3_tEfNS_4arch4Sm90ELb1ELb0ELb1ELb1ELb1ELb1ELb0ELb1ELb1ELb1ELb1ELb0EEENS1_21CollectiveEpilogueFwdINS6_IJSA_SA_SB_EEES9_NS_10bfloat16_tESF_Li256ELb1ELb1ELb1ELb1EEENS1_36VarlenDynamicPersistentTileSchedulerILi128ELi160ELi256ELi128ELb1ELb1ELb1ELb1ELb1ELb1EEEEEEEEEvNT_6ParamsE,"ax",@progbits
	.align	128
.text._ZN7cutlass13device_kernelIN5flash11enable_sm90INS1_16FlashAttnFwdSm90INS1_25CollectiveMainloopFwdSm90ILi2EN4cute5tupleIJNS5_1CILi1EEES8_S8_EEENS6_IJNS7_ILi128EEENS7_ILi160EEESA_EEELi128ENS_12float_e4m3_tEfNS_4arch4Sm90ELb1ELb0ELb1ELb1ELb1ELb1ELb0ELb1ELb1ELb1ELb1ELb0EEENS1_21CollectiveEpilogueFwdINS6_IJSA_SA_SB_EEES9_NS_10bfloat16_tESF_Li256ELb1ELb1ELb1ELb1EEENS1_36VarlenDynamicPersistentTileSchedulerILi128ELi160ELi256ELi128ELb1ELb1ELb1ELb1ELb1ELb1EEEEEEEEEvNT_6ParamsE:
        .type           _ZN7cutlass13device_kernelIN5flash11enable_sm90INS1_16FlashAttnFwdSm90INS1_25CollectiveMainloopFwdSm90ILi2EN4cute5tupleIJNS5_1CILi1EEES8_S8_EEENS6_IJNS7_ILi128EEENS7_ILi160EEESA_EEELi128ENS_12float_e4m3_tEfNS_4arch4Sm90ELb1ELb0ELb1ELb1ELb1ELb1ELb0ELb1ELb1ELb1ELb1ELb0EEENS1_21CollectiveEpilogueFwdINS6_IJSA_SA_SB_EEES9_NS_10bfloat16_tESF_Li256ELb1ELb1ELb1ELb1EEENS1_36VarlenDynamicPersistentTileSchedulerILi128ELi160ELi256ELi128ELb1ELb1ELb1ELb1ELb1ELb1EEEEEEEEEvNT_6ParamsE,@function
        .size           _ZN7cutlass13device_kernelIN5flash11enable_sm90INS1_16FlashAttnFwdSm90INS1_25CollectiveMainloopFwdSm90ILi2EN4cute5tupleIJNS5_1CILi1EEES8_S8_EEENS6_IJNS7_ILi128EEENS7_ILi160EEESA_EEELi128ENS_12float_e4m3_tEfNS_4arch4Sm90ELb1ELb0ELb1ELb1ELb1ELb1ELb0ELb1ELb1ELb1ELb1ELb0EEENS1_21CollectiveEpilogueFwdINS6_IJSA_SA_SB_EEES9_NS_10bfloat16_tESF_Li256ELb1ELb1ELb1ELb1EEENS1_36VarlenDynamicPersistentTileSchedulerILi128ELi160ELi256ELi128ELb1ELb1ELb1ELb1ELb1ELb1EEEEEEEEEvNT_6ParamsE,(.L_x_17 - _ZN7cutlass13device_kernelIN5flash11enable_sm90INS1_16FlashAttnFwdSm90INS1_25CollectiveMainloopFwdSm90ILi2EN4cute5tupleIJNS5_1CILi1EEES8_S8_EEENS6_IJNS7_ILi128EEENS7_ILi160EEESA_EEELi128ENS_12float_e4m3_tEfNS_4arch4Sm90ELb1ELb0ELb1ELb1ELb1ELb1ELb0ELb1ELb1ELb1ELb1ELb0EEENS1_21CollectiveEpilogueFwdINS6_IJSA_SA_SB_EEES9_NS_10bfloat16_tESF_Li256ELb1ELb1ELb1ELb1EEENS1_36VarlenDynamicPersistentTileSchedulerILi128ELi160ELi256ELi128ELb1ELb1ELb1ELb1ELb1ELb1EEEEEEEEEvNT_6ParamsE)
        .other          _ZN7cutlass13device_kernelIN5flash11enable_sm90INS1_16FlashAttnFwdSm90INS1_25CollectiveMainloopFwdSm90ILi2EN4cute5tupleIJNS5_1CILi1EEES8_S8_EEENS6_IJNS7_ILi128EEENS7_ILi160EEESA_EEELi128ENS_12float_e4m3_tEfNS_4arch4Sm90ELb1ELb0ELb1ELb1ELb1ELb1ELb0ELb1ELb1ELb1ELb1ELb0EEENS1_21CollectiveEpilogueFwdINS6_IJSA_SA_SB_EEES9_NS_10bfloat16_tESF_Li256ELb1ELb1ELb1ELb1EEENS1_36VarlenDynamicPersistentTileSchedulerILi128ELi160ELi256ELi128ELb1ELb1ELb1ELb1ELb1ELb1EEEEEEEEEvNT_6ParamsE,@"STO_CUDA_ENTRY STV_DEFAULT"
_ZN7cutlass13device_kernelIN5flash11enable_sm90INS1_16FlashAttnFwdSm90INS1_25CollectiveMainloopFwdSm90ILi2EN4cute5tupleIJNS5_1CILi1EEES8_S8_EEENS6_IJNS7_ILi128EEENS7_ILi160EEESA_EEELi128ENS_12float_e4m3_tEfNS_4arch4Sm90ELb1ELb0ELb1ELb1ELb1ELb1ELb0ELb1ELb1ELb1ELb1ELb0EEENS1_21CollectiveEpilogueFwdINS6_IJSA_SA_SB_EEES9_NS_10bfloat16_tESF_Li256ELb1ELb1ELb1ELb1EEENS1_36VarlenDynamicPersistentTileSchedulerILi128ELi160ELi256ELi128ELb1ELb1ELb1ELb1ELb1ELb1EEEEEEEEEvNT_6ParamsE:
[----:B------:R-:W-:Y:S01]  /*0000*/  LDC R1, c[0x0][0x37c] ;  /* 0x0000df00ff017b82 */ /* 0x000fe20000000800 */
[----:B------:R-:W-:Y:S05]  /*0010*/  EXIT ;  /* 0x000000000000794d */ /* 0x000fea0003800000 */
.L_x_8:
        /* <DEDUP_REMOVED lines=14> */
.L_x_17:


//--------------------- .nv.shared.reserved.0     --------------------------
	.section	.nv.shared.reserved.0,"aw",@nobits
	.weak		__nv_reservedSMEM_offset_0_alias
	.size		__nv_reservedSMEM_offset_0_alias, 0, 64
	.other		__nv_reservedSMEM_offset_0_alias,@"STO_CUDA_RESERVED_SHARED STV_DEFAULT"
__nv_reservedSMEM_offset_0_alias:
	.zero		0
	.zero		64


//--------------------- .nv.global                --------------------------
	.section	.nv.global,"aw",@nobits
.nv.global:
	.type		_ZN86_INTERNAL_81332fa7_50_flash_fwd_hdim128_e4m3_paged_split_softcap_sm90_cu_9d2915ae_29354cute1_E,@object
	.size		_ZN86_INTERNAL_81332fa7_50_flash_fwd_hdim128_e4m3_paged_split_softcap_sm90_cu_9d2915ae_29354cute1_E,(_ZN86_INTERNAL_81332fa7_50_flash_fwd_hdim128_e4m3_paged_split_softcap_sm90_cu_9d2915ae_29354cuda3std3__45__cpo6cbeginE - _ZN86_INTERNAL_81332fa7_50_flash_fwd_hdim128_e4m3_paged_split_softcap_sm90_cu_9d2915ae_29354cute1_E)
_ZN86_INTERNAL_81332fa7_50_flash_fwd_hdim128_e4m3_paged_split_softcap_sm90_cu_9d2915ae_29354cute1_E:
	.zero		1
	.type		_ZN86_INTERNAL_81332fa7_50_flash_fwd_hdim128_e4m3_paged_split_softcap_sm90_cu_9d2915ae_29354cuda3std3__45__cpo6cbeginE,@object
	.size		_ZN86_INTERNAL_81332fa7_50_flash_fwd_hdim128_e4m3_paged_split_softcap_sm90_cu_9d2915ae_29354cuda3std3__45__cpo6cbeginE,(_ZN86_INTERNAL_81332fa7_50_flash_fwd_hdim128_e4m3_paged_split_softcap_sm90_cu_9d2915ae_29354cuda3std3__48in_placeE - _ZN86_INTERNAL_81332fa7_50_flash_fwd_hdim128_e4m3_paged_split_softcap_sm90_cu_9d2915ae_29354cuda3std3__45__cpo6cbeginE)
_ZN86_INTERNAL_81332fa7_50_flash_fwd_hdim128_e4m3_paged_split_softcap_sm90_cu_9d2915ae_29354cuda3std3__45__cpo6cbeginE:
	.zero		1
	.type		_ZN86_INTERNAL_81332fa7_50_flash_fwd_hdim128_e4m3_paged_split_softcap_sm90_cu_9d2915ae_29354cuda3std3__48in_placeE,@object
	.size		_ZN86_INTERNAL_81332fa7_50_flash_fwd_hdim128_e4m3_paged_split_softcap_sm90_cu_9d2915ae_29354cuda3std3__48in_placeE,(_ZN86_INTERNAL_81332fa7_50_flash_fwd_hdim128_e4m3_paged_split_softcap_sm90_cu_9d2915ae_29354cuda3std6ranges3__45__cpo9iter_moveE - _ZN86_INTERNAL_81332fa7_50_flash_fwd_hdim128_e4m3_paged_split_softcap_sm90_cu_9d2915ae_29354cuda3std3__48in_placeE)
_ZN86_INTERNAL_81332fa7_50_flash_fwd_hdim128_e4m3_paged_split_softcap_sm90_cu_9d2915ae_29354cuda3std3__48in_placeE:
	.zero		1
	.type		_ZN86_INTERNAL_81332fa7_50_flash_fwd_hdim128_e4m3_paged_split_softcap_sm90_cu_9d2915ae_29354cuda3std6ranges3__45__cpo9iter_moveE,@object
	.size		_ZN86_INTERNAL_81332fa7_50_flash_fwd_hdim128_e4m3_paged_split_softcap_sm90_cu_9d2915ae_29354cuda3std6ranges3__45__cpo9iter_moveE,(_ZN86_INTERNAL_81332fa7_50_flash_fwd_hdim128_e4m3_paged_split_softcap_sm90_cu_9d2915ae_29354cuda3std3__45__cpo5beginE - _ZN86_INTERNAL_81332fa7_50_flash_fwd_hdim128_e4m3_paged_split_softcap_sm90_cu_9d2915ae_29354cuda3std6ranges3__45__cpo9iter_moveE)
_ZN86_INTERNAL_81332fa7_50_flash_fwd_hdim128_e4m3_paged_split_softcap_sm90_cu_9d2915ae_29354cuda3std6ranges3__45__cpo9iter_moveE:
	.zero		1
	.type		_ZN86_INTERNAL_81332fa7_50_flash_fwd_hdim128_e4m3_paged_split_softcap_sm90_cu_9d2915ae_29354cuda3std3__45__cpo5beginE,@object
	.size		_ZN86_INTERNAL_81332fa7_50_flash_fwd_hdim128_e4m3_paged_split_softcap_sm90_cu_9d2915ae_29354cuda3std3__45__cpo5beginE,(_ZN86_INTERNAL_81332fa7_50_flash_fwd_hdim128_e4m3_paged_split_softcap_sm90_cu_9d2915ae_29354cuda3std3__488_GLOBAL__N__81332fa7_50_flash_fwd_hdim128_e4m3_paged_split_softcap_sm90_cu_9d2915ae_29356ignoreE - _ZN86_INTERNAL_81332fa7_50_flash_fwd_hdim128_e4m3_paged_split_softcap_sm90_cu_9d2915ae_29354cuda3std3__45__cpo5beginE)
_ZN86_INTERNAL_81332fa7_50_flash_fwd_hdim128_e4m3_paged_split_softcap_sm90_cu_9d2915ae_29354cuda3std3__45__cpo5beginE:
	.zero		1
	.type		_ZN86_INTERNAL_81332fa7_50_flash_fwd_hdim128_e4m3_paged_split_softcap_sm90_cu_9d2915ae_29354cuda3std3__488_GLOBAL__N__81332fa7_50_flash_fwd_hdim128_e4m3_paged_split_softcap_sm90_cu_9d2915ae_29356ignoreE,@object
	.size		_ZN86_INTERNAL_81332fa7_50_flash_fwd_hdim128_e4m3_paged_split_softcap_sm90_cu_9d2915ae_29354cuda3std3__488_GLOBAL__N__81332fa7_50_flash_fwd_hdim128_e4m3_paged_split_softcap_sm90_cu_9d2915ae_29356ignoreE,(_ZN86_INTERNAL_81332fa7_50_flash_fwd_hdim128_e4m3_paged_split_softcap_sm90_cu_9d2915ae_29354cute7productE - _ZN86_INTERNAL_81332fa7_50_flash_fwd_hdim128_e4m3_paged_split_softcap_sm90_cu_9d2915ae_29354cuda3std3__488_GLOBAL__N__81332fa7_50_flash_fwd_hdim128_e4m3_paged_split_softcap_sm90_cu_9d2915ae_29356ignoreE)
_ZN86_INTERNAL_81332fa7_50_flash_fwd_hdim128_e4m3_paged_split_softcap_sm90_cu_9d2915ae_29354cuda3std3__488_GLOBAL__N__81332fa7_50_flash_fwd_hdim128_e4m3_paged_split_softcap_sm90_cu_9d2915ae_29356ignoreE:
	.zero		1
	.type		_ZN86_INTERNAL_81332fa7_50_flash_fwd_hdim128_e4m3_paged_split_softcap_sm90_cu_9d2915ae_29354cute7productE,@object
	.size		_ZN86_INTERNAL_81332fa7_50_flash_fwd_hdim128_e4m3_paged_split_softcap_sm90_cu_9d2915ae_29354cute7productE,(_ZN86_INTERNAL_81332fa7_50_flash_fwd_hdim128_e4m3_paged_split_softcap_sm90_cu_9d2915ae_29354cuda3std3__45__cpo3endE - _ZN86_INTERNAL_81332fa7_50_flash_fwd_hdim128_e4m3_paged_split_softcap_sm90_cu_9d2915ae_29354cute7productE)
_ZN86_INTERNAL_81332fa7_50_flash_fwd_hdim128_e4m3_paged_split_softcap_sm90_cu_9d2915ae_29354cute7productE:
	.zero		1
	.type		_ZN86_INTERNAL_81332fa7_50_flash_fwd_hdim128_e4m3_paged_split_softcap_sm90_cu_9d2915ae_29354cuda3std3__45__cpo3endE,@object
	.size		_ZN86_INTERNAL_81332fa7_50_flash_fwd_hdim128_e4m3_paged_split_softcap_sm90_cu_9d2915ae_29354cuda3std3__45__cpo3endE,(_ZN86_INTERNAL_81332fa7_50_flash_fwd_hdim128_e4m3_paged_split_softcap_sm90_cu_9d2915ae_29354cuda3std3__419piecewise_constructE - _ZN86_INTERNAL_81332fa7_50_flash_fwd_hdim128_e4m3_paged_split_softcap_sm90_cu_9d2915ae_29354cuda3std3__45__cpo3endE)
_ZN86_INTERNAL_81332fa7_50_flash_fwd_hdim128_e4m3_paged_split_softcap_sm90_cu_9d2915ae_29354cuda3std3__45__cpo3endE:
	.zero		1
	.type		_ZN86_INTERNAL_81332fa7_50_flash_fwd_hdim128_e4m3_paged_split_softcap_sm90_cu_9d2915ae_29354cuda3std3__419piecewise_constructE,@object
	.size		_ZN86_INTERNAL_81332fa7_50_flash_fwd_hdim128_e4m3_paged_split_softcap_sm90_cu_9d2915ae_29354cuda3std3__419piecewise_constructE,(_ZN86_INTERNAL_81332fa7_50_flash_fwd_hdim128_e4m3_paged_split_softcap_sm90_cu_9d2915ae_29354cuda3std3__45__cpo4cendE - _ZN86_INTERNAL_81332fa7_50_flash_fwd_hdim128_e4m3_paged_split_softcap_sm90_cu_9d2915ae_29354cuda3std3__419piecewise_constructE)
_ZN86_INTERNAL_81332fa7_50_flash_fwd_hdim128_e4m3_paged_split_softcap_sm90_cu_9d2915ae_29354cuda3std3__419piecewise_constructE:
	.zero		1
	.type		_ZN86_INTERNAL_81332fa7_50_flash_fwd_hdim128_e4m3_paged_split_softcap_sm90_cu_9d2915ae_29354cuda3std3__45__cpo4cendE,@object
	.size		_ZN86_INTERNAL_81332fa7_50_flash_fwd_hdim128_e4m3_paged_split_softcap_sm90_cu_9d2915ae_29354cuda3std3__45__cpo4cendE,(_ZN86_INTERNAL_81332fa7_50_flash_fwd_hdim128_e4m3_paged_split_softcap_sm90_cu_9d2915ae_29354cuda3std6ranges3__45__cpo4swapE - _ZN86_INTERNAL_81332fa7_50_flash_fwd_hdim128_e4m3_paged_split_softcap_sm90_cu_9d2915ae_29354cuda3std3__45__cpo4cendE)
_ZN86_INTERNAL_81332fa7_50_flash_fwd_hdim128_e4m3_paged_split_softcap_sm90_cu_9d2915ae_29354cuda3std3__45__cpo4cendE:
	.zero		1
	.type		_ZN86_INTERNAL_81332fa7_50_flash_fwd_hdim128_e4m3_paged_split_softcap_sm90_cu_9d2915ae_29354cuda3std6ranges3__45__cpo4swapE,@object
	.size		_ZN86_INTERNAL_81332fa7_50_flash_fwd_hdim128_e4m3_paged_split_softcap_sm90_cu_9d2915ae_29354cuda3std6ranges3__45__cpo4swapE,(.L_7 - _ZN86_INTERNAL_81332fa7_50_flash_fwd_hdim128_e4m3_paged_split_softcap_sm90_cu_9d2915ae_29354cuda3std6ranges3__45__cpo4swapE)
_ZN86_INTERNAL_81332fa7_50_flash_fwd_hdim128_e4m3_paged_split_softcap_sm90_cu_9d2915ae_29354cuda3std6ranges3__45__cpo4swapE:
	.zero		1
.L_7:


//--------------------- .nv.constant0._ZN7cutlass13device_kernelIN5flash11enable_sm90INS1_16FlashAttnFwdSm90INS1_25CollectiveMainloopFwdSm90ILi2EN4cute5tupleIJNS5_1CILi1EEES8_S8_EEENS6_IJNS7_ILi128EEENS7_ILi160EEESA_EEELi128ENS_12float_e4m3_tEfNS_4arch4Sm90ELb0ELb0ELb1ELb0ELb1ELb0ELb0ELb1ELb1ELb1ELb1ELb0EEENS1_21CollectiveEpilogueFwdINS6_IJSA_SA_SB_EEES9_NS_10bfloat16_tESF_Li256ELb0ELb1ELb1ELb1EEENS1_19SingleTileSchedulerILb0ELb1ELb1ELi128EEEEEEEEEvNT_6ParamsE --------------------------
	.section	.nv.constant0._ZN7cutlass13device_kernelIN5flash11enable_sm90INS1_16FlashAttnFwdSm90INS1_25CollectiveMainloopFwdSm90ILi2EN4cute5tupleIJNS5_1CILi1EEES8_S8_EEENS6_IJNS7_ILi128EEENS7_ILi160EEESA_EEELi128ENS_12float_e4m3_tEfNS_4arch4Sm90ELb0ELb0ELb1ELb0ELb1ELb0ELb0ELb1ELb1ELb1ELb1ELb0EEENS1_21CollectiveEpilogueFwdINS6_IJSA_SA_SB_EEES9_NS_10bfloat16_tESF_Li256ELb0ELb1ELb1ELb1EEENS1_19SingleTileSchedulerILb0ELb1ELb1ELi128EEEEEEEEEvNT_6ParamsE,"a",@progbits
	.sectionflags	@""
	.align	4
.nv.constant0._ZN7cutlass13device_kernelIN5flash11enable_sm90INS1_16FlashAttnFwdSm90INS1_25CollectiveMainloopFwdSm90ILi2EN4cute5tupleIJNS5_1CILi1EEES8_S8_EEENS6_IJNS7_ILi128EEENS7_ILi160EEESA_EEELi128ENS_12float_e4m3_tEfNS_4arch4Sm90ELb0ELb0ELb1ELb0ELb1ELb0ELb0ELb1ELb1ELb1ELb1ELb0EEENS1_21CollectiveEpilogueFwdINS6_IJSA_SA_SB_EEES9_NS_10bfloat16_tESF_Li256ELb0ELb1ELb1ELb1EEENS1_19SingleTileSchedulerILb0ELb1ELb1ELi128EEEEEEEEEvNT_6ParamsE:
	.zero		3456


//--------------------- .nv.constant0._ZN7cutlass13device_kernelIN5flash11enable_sm90INS1_16FlashAttnFwdSm90INS1_25CollectiveMainloopFwdSm90ILi2EN4cute5tupleIJNS5_1CILi1EEES8_S8_EEENS6_IJNS7_ILi128EEENS7_ILi160EEESA_EEELi128ENS_12float_e4m3_tEfNS_4arch4Sm90ELb0ELb0ELb1ELb1ELb1ELb0ELb0ELb1ELb1ELb1ELb1ELb0EEENS1_21CollectiveEpilogueFwdINS6_IJSA_SA_SB_EEES9_NS_10bfloat16_tESF_Li256ELb1ELb1ELb1ELb1EEENS1_36VarlenDynamicPersistentTileSchedulerILi128ELi160ELi256ELi128ELb1ELb1ELb1ELb0ELb1ELb1EEEEEEEEEvNT_6ParamsE --------------------------
	.section	.nv.constant0._ZN7cutlass13device_kernelIN5flash11enable_sm90INS1_16FlashAttnFwdSm90INS1_25CollectiveMainloopFwdSm90ILi2EN4cute5tupleIJNS5_1CILi1EEES8_S8_EEENS6_IJNS7_ILi128EEENS7_ILi160EEESA_EEELi128ENS_12float_e4m3_tEfNS_4arch4Sm90ELb0ELb0ELb1ELb1ELb1ELb0ELb0ELb1ELb1ELb1ELb1ELb0EEENS1_21CollectiveEpilogueFwdINS6_IJSA_SA_SB_EEES9_NS_10bfloat16_tESF_Li256ELb1ELb1ELb1ELb1EEENS1_36VarlenDynamicPersistentTileSchedulerILi128ELi160ELi256ELi128ELb1ELb1ELb1ELb0ELb1ELb1EEEEEEEEEvNT_6ParamsE,"a",@progbits
	.sectionflags	@""
	.align	4
.nv.constant0._ZN7cutlass13device_kernelIN5flash11enable_sm90INS1_16FlashAttnFwdSm90INS1_25CollectiveMainloopFwdSm90ILi2EN4cute5tupleIJNS5_1CILi1EEES8_S8_EEENS6_IJNS7_ILi128EEENS7_ILi160EEESA_EEELi128ENS_12float_e4m3_tEfNS_4arch4Sm90ELb0ELb0ELb1ELb1ELb1ELb0ELb0ELb1ELb1ELb1ELb1ELb0EEENS1_21CollectiveEpilogueFwdINS6_IJSA_SA_SB_EEES9_NS_10bfloat16_tESF_Li256ELb1ELb1ELb1ELb1EEENS1_36VarlenDynamicPersistentTileSchedulerILi128ELi160ELi256ELi128ELb1ELb1ELb1ELb0ELb1ELb1EEEEEEEEEvNT_6ParamsE:
	.zero		3584


//--------------------- .nv.constant0._ZN7cutlass13device_kernelIN5flash11enable_sm90INS1_16FlashAttnFwdSm90INS1_25CollectiveMainloopFwdSm90ILi2EN4cute5tupleIJNS5_1CILi1EEES8_S8_EEENS6_IJNS7_ILi128EEENS7_ILi160EEESA_EEELi128ENS_12float_e4m3_tEfNS_4arch4Sm90ELb0ELb0ELb1ELb1ELb1ELb1ELb0ELb1ELb1ELb1ELb1ELb0EEENS1_21CollectiveEpilogueFwdINS6_IJSA_SA_SB_EEES9_NS_10bfloat16_tESF_Li256ELb1ELb1ELb1ELb1EEENS1_36VarlenDynamicPersistentTileSchedulerILi128ELi160ELi256ELi128ELb1ELb1ELb1ELb0ELb1ELb1EEEEEEEEEvNT_6ParamsE --------------------------
	.section	.nv.constant0._ZN7cutlass13device_kernelIN5flash11enable_sm90INS1_16FlashAttnFwdSm90INS1_25CollectiveMainloopFwdSm90ILi2EN4cute5tupleIJNS5_1CILi1EEES8_S8_EEENS6_IJNS7_ILi128EEENS7_ILi160EEESA_EEELi128ENS_12float_e4m3_tEfNS_4arch4Sm90ELb0ELb0ELb1ELb1ELb1ELb1ELb0ELb1ELb1ELb1ELb1ELb0EEENS1_21CollectiveEpilogueFwdINS6_IJSA_SA_SB_EEES9_NS_10bfloat16_tESF_Li256ELb1ELb1ELb1ELb1EEENS1_36VarlenDynamicPersistentTileSchedulerILi128ELi160ELi256ELi128ELb1ELb1ELb1ELb0ELb1ELb1EEEEEEEEEvNT_6ParamsE,"a",@progbits
	.sectionflags	@""
	.align	4
.nv.constant0._ZN7cutlass13device_kernelIN5flash11enable_sm90INS1_16FlashAttnFwdSm90INS1_25CollectiveMainloopFwdSm90ILi2EN4cute5tupleIJNS5_1CILi1EEES8_S8_EEENS6_IJNS7_ILi128EEENS7_ILi160EEESA_EEELi128ENS_12float_e4m3_tEfNS_4arch4Sm90ELb0ELb0ELb1ELb1ELb1ELb1ELb0ELb1ELb1ELb1ELb1ELb0EEENS1_21CollectiveEpilogueFwdINS6_IJSA_SA_SB_EEES9_NS_10bfloat16_tESF_Li256ELb1ELb1ELb1ELb1EEENS1_36VarlenDynamicPersistentTileSchedulerILi128ELi160ELi256ELi128ELb1ELb1ELb1ELb0ELb1ELb1EEEEEEEEEvNT_6ParamsE:
	.zero		3584


//--------------------- .nv.constant0._ZN7cutlass13device_kernelIN5flash11enable_sm90INS1_16FlashAttnFwdSm90INS1_25CollectiveMainloopFwdSm90ILi2EN4cute5tupleIJNS5_1CILi1EEES8_S8_EEENS6_IJNS7_ILi128EEENS7_ILi160EEESA_EEELi128ENS_12float_e4m3_tEfNS_4arch4Sm90ELb0ELb1ELb1ELb0ELb1ELb0ELb0ELb1ELb1ELb1ELb1ELb0EEENS1_21CollectiveEpilogueFwdINS6_IJSA_SA_SB_EEES9_NS_10bfloat16_tESF_Li256ELb0ELb1ELb1ELb1EEENS1_19SingleTileSchedulerILb0ELb1ELb1ELi128EEEEEEEEEvNT_6ParamsE --------------------------
	.section	.nv.constant0._ZN7cutlass13device_kernelIN5flash11enable_sm90INS1_16FlashAttnFwdSm90INS1_25CollectiveMainloopFwdSm90ILi2EN4cute5tupleIJNS5_1CILi1EEES8_S8_EEENS6_IJNS7_ILi128EEENS7_ILi160EEESA_EEELi128ENS_12float_e4m3_tEfNS_4arch4Sm90ELb0ELb1ELb1ELb0ELb1ELb0ELb0ELb1ELb1ELb1ELb1ELb0EEENS1_21CollectiveEpilogueFwdINS6_IJSA_SA_SB_EEES9_NS_10bfloat16_tESF_Li256ELb0ELb1ELb1ELb1EEENS1_19SingleTileSchedulerILb0ELb1ELb1ELi128EEEEEEEEEvNT_6ParamsE,"a",@progbits
	.sectionflags	@""
	.align	4
.nv.constant0._ZN7cutlass13device_kernelIN5flash11enable_sm90INS1_16FlashAttnFwdSm90INS1_25CollectiveMainloopFwdSm90ILi2EN4cute5tupleIJNS5_1CILi1EEES8_S8_EEENS6_IJNS7_ILi128EEENS7_ILi160EEESA_EEELi128ENS_12float_e4m3_tEfNS_4arch4Sm90ELb0ELb1ELb1ELb0ELb1ELb0ELb0ELb1ELb1ELb1ELb1ELb0EEENS1_21CollectiveEpilogueFwdINS6_IJSA_SA_SB_EEES9_NS_10bfloat16_tESF_Li256ELb0ELb1ELb1ELb1EEENS1_19SingleTileSchedulerILb0ELb1ELb1ELi128EEEEEEEEEvNT_6ParamsE:
	.zero		3456


//--------------------- .nv.constant0._ZN7cutlass13device_kernelIN5flash11enable_sm90INS1_16FlashAttnFwdSm90INS1_25CollectiveMainloopFwdSm90ILi2EN4cute5tupleIJNS5_1CILi1EEES8_S8_EEENS6_IJNS7_ILi128EEENS7_ILi160EEESA_EEELi128ENS_12float_e4m3_tEfNS_4arch4Sm90ELb0ELb1ELb1ELb1ELb1ELb0ELb0ELb1ELb1ELb1ELb1ELb0EEENS1_21CollectiveEpilogueFwdINS6_IJSA_SA_SB_EEES9_NS_10bfloat16_tESF_Li256ELb1ELb1ELb1ELb1EEENS1_36VarlenDynamicPersistentTileSchedulerILi128ELi160ELi256ELi128ELb1ELb1ELb1ELb1ELb0ELb1EEEEEEEEEvNT_6ParamsE --------------------------
	.section	.nv.constant0._ZN7cutlass13device_kernelIN5flash11enable_sm90INS1_16FlashAttnFwdSm90INS1_25CollectiveMainloopFwdSm90ILi2EN4cute5tupleIJNS5_1CILi1EEES8_S8_EEENS6_IJNS7_ILi128EEENS7_ILi160EEESA_EEELi128ENS_12float_e4m3_tEfNS_4arch4Sm90ELb0ELb1ELb1ELb1ELb1ELb0ELb0ELb1ELb1ELb1ELb1ELb0EEENS1_21CollectiveEpilogueFwdINS6_IJSA_SA_SB_EEES9_NS_10bfloat16_tESF_Li256ELb1ELb1ELb1ELb1EEENS1_36VarlenDynamicPersistentTileSchedulerILi128ELi160ELi256ELi128ELb1ELb1ELb1ELb1ELb0ELb1EEEEEEEEEvNT_6ParamsE,"a",@progbits
	.sectionflags	@""
	.align	4
.nv.constant0._ZN7cutlass13device_kernelIN5flash11enable_sm90INS1_16FlashAttnFwdSm90INS1_25CollectiveMainloopFwdSm90ILi2EN4cute5tupleIJNS5_1CILi1EEES8_S8_EEENS6_IJNS7_ILi128EEENS7_ILi160EEESA_EEELi128ENS_12float_e4m3_tEfNS_4arch4Sm90ELb0ELb1ELb1ELb1ELb1ELb0ELb0ELb1ELb1ELb1ELb1ELb0EEENS1_21CollectiveEpilogueFwdINS6_IJSA_SA_SB_EEES9_NS_10bfloat16_tESF_Li256ELb1ELb1ELb1ELb1EEENS1_36VarlenDynamicPersistentTileSchedulerILi128ELi160ELi256ELi128ELb1ELb1ELb1ELb1ELb0ELb1EEEEEEEEEvNT_6ParamsE:
	.zero		3584


//--------------------- .nv.constant0._ZN7cutlass13device_kernelIN5flash11enable_sm90INS1_16FlashAttnFwdSm90INS1_25CollectiveMainloopFwdSm90ILi2EN4cute5tupleIJNS5_1CILi1EEES8_S8_EEENS6_IJNS7_ILi128EEENS7_ILi160EEESA_EEELi128ENS_12float_e4m3_tEfNS_4arch4Sm90ELb0ELb1ELb1ELb1ELb1ELb1ELb0ELb1ELb1ELb1ELb1ELb0EEENS1_21CollectiveEpilogueFwdINS6_IJSA_SA_SB_EEES9_NS_10bfloat16_tESF_Li256ELb1ELb1ELb1ELb1EEENS1_36VarlenDynamicPersistentTileSchedulerILi128ELi160ELi256ELi128ELb1ELb1ELb1ELb1ELb0ELb1EEEEEEEEEvNT_6ParamsE --------------------------
	.section	.nv.constant0._ZN7cutlass13device_kernelIN5flash11enable_sm90INS1_16FlashAttnFwdSm90INS1_25CollectiveMainloopFwdSm90ILi2EN4cute5tupleIJNS5_1CILi1EEES8_S8_EEENS6_IJNS7_ILi128EEENS7_ILi160EEESA_EEELi128ENS_12float_e4m3_tEfNS_4arch4Sm90ELb0ELb1ELb1ELb1ELb1ELb1ELb0ELb1ELb1ELb1ELb1ELb0EEENS1_21CollectiveEpilogueFwdINS6_IJSA_SA_SB_EEES9_NS_10bfloat16_tESF_Li256ELb1ELb1ELb1ELb1EEENS1_36VarlenDynamicPersistentTileSchedulerILi128ELi160ELi256ELi128ELb1ELb1ELb1ELb1ELb0ELb1EEEEEEEEEvNT_6ParamsE,"a",@progbits
	.sectionflags	@""
	.align	4
.nv.constant0._ZN7cutlass13device_kernelIN5flash11enable_sm90INS1_16FlashAttnFwdSm90INS1_25CollectiveMainloopFwdSm90ILi2EN4cute5tupleIJNS5_1CILi1EEES8_S8_EEENS6_IJNS7_ILi128EEENS7_ILi160EEESA_EEELi128ENS_12float_e4m3_tEfNS_4arch4Sm90ELb0ELb1ELb1ELb1ELb1ELb1ELb0ELb1ELb1ELb1ELb1ELb0EEENS1_21CollectiveEpilogueFwdINS6_IJSA_SA_SB_EEES9_NS_10bfloat16_tESF_Li256ELb1ELb1ELb1ELb1EEENS1_36VarlenDynamicPersistentTileSchedulerILi128ELi160ELi256ELi128ELb1ELb1ELb1ELb1ELb0ELb1EEEEEEEEEvNT_6ParamsE:
	.zero		3584


//--------------------- .nv.constant0._ZN7cutlass13device_kernelIN5flash11enable_sm90INS1_16FlashAttnFwdSm90INS1_25CollectiveMainloopFwdSm90ILi2EN4cute5tupleIJNS5_1CILi1EEES8_S8_EEENS6_IJNS7_ILi128EEENS7_ILi160EEESA_EEELi128ENS_12float_e4m3_tEfNS_4arch4Sm90ELb1ELb0ELb1ELb0ELb1ELb0ELb0ELb1ELb1ELb1ELb1ELb0EEENS1_21CollectiveEpilogueFwdINS6_IJSA_SA_SB_EEES9_NS_10bfloat16_tESF_Li256ELb0ELb1ELb1ELb1EEENS1_19SingleTileSchedulerILb0ELb1ELb1ELi128EEEEEEEEEvNT_6ParamsE --------------------------
	.section	.nv.constant0._ZN7cutlass13device_kernelIN5flash11enable_sm90INS1_16FlashAttnFwdSm90INS1_25CollectiveMainloopFwdSm90ILi2EN4cute5tupleIJNS5_1CILi1EEES8_S8_EEENS6_IJNS7_ILi128EEENS7_ILi160EEESA_EEELi128ENS_12float_e4m3_tEfNS_4arch4Sm90ELb1ELb0ELb1ELb0ELb1ELb0ELb0ELb1ELb1ELb1ELb1ELb0EEENS1_21CollectiveEpilogueFwdINS6_IJSA_SA_SB_EEES9_NS_10bfloat16_tESF_Li256ELb0ELb1ELb1ELb1EEENS1_19SingleTileSchedulerILb0ELb1ELb1ELi128EEEEEEEEEvNT_6ParamsE,"a",@progbits
	.sectionflags	@""
	.align	4
.nv.constant0._ZN7cutlass13device_kernelIN5flash11enable_sm90INS1_16FlashAttnFwdSm90INS1_25CollectiveMainloopFwdSm90ILi2EN4cute5tupleIJNS5_1CILi1EEES8_S8_EEENS6_IJNS7_ILi128EEENS7_ILi160EEESA_EEELi128ENS_12float_e4m3_tEfNS_4arch4Sm90ELb1ELb0ELb1ELb0ELb1ELb0ELb0ELb1ELb1ELb1ELb1ELb0EEENS1_21CollectiveEpilogueFwdINS6_IJSA_SA_SB_EEES9_NS_10bfloat16_tESF_Li256ELb0ELb1ELb1ELb1EEENS1_19SingleTileSchedulerILb0ELb1ELb1ELi128EEEEEEEEEvNT_6ParamsE:
	.zero		3456


//--------------------- .nv.constant0._ZN7cutlass13device_kernelIN5flash11enable_sm90INS1_16FlashAttnFwdSm90INS1_25CollectiveMainloopFwdSm90ILi2EN4cute5tupleIJNS5_1CILi1EEES8_S8_EEENS6_IJNS7_ILi128EEENS7_ILi160EEESA_EEELi128ENS_12float_e4m3_tEfNS_4arch4Sm90ELb1ELb0ELb1ELb1ELb1ELb0ELb0ELb1ELb1ELb1ELb1ELb0EEENS1_21CollectiveEpilogueFwdINS6_IJSA_SA_SB_EEES9_NS_10bfloat16_tESF_Li256ELb1ELb1ELb1ELb1EEENS1_36VarlenDynamicPersistentTileSchedulerILi128ELi160ELi256ELi128ELb1ELb1ELb1ELb1ELb1ELb1EEEEEEEEEvNT_6ParamsE --------------------------
	.section	.nv.constant0._ZN7cutlass13device_kernelIN5flash11enable_sm90INS1_16FlashAttnFwdSm90INS1_25CollectiveMainloopFwdSm90ILi2EN4cute5tupleIJNS5_1CILi1EEES8_S8_EEENS6_IJNS7_ILi128EEENS7_ILi160EEESA_EEELi128ENS_12float_e4m3_tEfNS_4arch4Sm90ELb1ELb0ELb1ELb1ELb1ELb0ELb0ELb1ELb1ELb1ELb1ELb0EEENS1_21CollectiveEpilogueFwdINS6_IJSA_SA_SB_EEES9_NS_10bfloat16_tESF_Li256ELb1ELb1ELb1ELb1EEENS1_36VarlenDynamicPersistentTileSchedulerILi128ELi160ELi256ELi128ELb1ELb1ELb1ELb1ELb1ELb1EEEEEEEEEvNT_6ParamsE,"a",@progbits
	.sectionflags	@""
	.align	4
.nv.constant0._ZN7cutlass13device_kernelIN5flash11enable_sm90INS1_16FlashAttnFwdSm90INS1_25CollectiveMainloopFwdSm90ILi2EN4cute5tupleIJNS5_1CILi1EEES8_S8_EEENS6_IJNS7_ILi128EEENS7_ILi160EEESA_EEELi128ENS_12float_e4m3_tEfNS_4arch4Sm90ELb1ELb0ELb1ELb1ELb1ELb0ELb0ELb1ELb1ELb1ELb1ELb0EEENS1_21CollectiveEpilogueFwdINS6_IJSA_SA_SB_EEES9_NS_10bfloat16_tESF_Li256ELb1ELb1ELb1ELb1EEENS1_36VarlenDynamicPersistentTileSchedulerILi128ELi160ELi256ELi128ELb1ELb1ELb1ELb1ELb1ELb1EEEEEEEEEvNT_6ParamsE:
	.zero		3584


//--------------------- .nv.constant0._ZN7cutlass13device_kernelIN5flash11enable_sm90INS1_16FlashAttnFwdSm90INS1_25CollectiveMainloopFwdSm90ILi2EN4cute5tupleIJNS5_1CILi1EEES8_S8_EEENS6_IJNS7_ILi128EEENS7_ILi160EEESA_EEELi128ENS_12float_e4m3_tEfNS_4arch4Sm90ELb1ELb0ELb1ELb1ELb1ELb1ELb0ELb1ELb1ELb1ELb1ELb0EEENS1_21CollectiveEpilogueFwdINS6_IJSA_SA_SB_EEES9_NS_10bfloat16_tESF_Li256ELb1ELb1ELb1ELb1EEENS1_36VarlenDynamicPersistentTileSchedulerILi128ELi160ELi256ELi128ELb1ELb1ELb1ELb1ELb1ELb1EEEEEEEEEvNT_6ParamsE --------------------------
	.section	.nv.constant0._ZN7cutlass13device_kernelIN5flash11enable_sm90INS1_16FlashAttnFwdSm90INS1_25CollectiveMainloopFwdSm90ILi2EN4cute5tupleIJNS5_1CILi1EEES8_S8_EEENS6_IJNS7_ILi128EEENS7_ILi160EEESA_EEELi128ENS_12float_e4m3_tEfNS_4arch4Sm90ELb1ELb0ELb1ELb1ELb1ELb1ELb0ELb1ELb1ELb1ELb1ELb0EEENS1_21CollectiveEpilogueFwdINS6_IJSA_SA_SB_EEES9_NS_10bfloat16_tESF_Li256ELb1ELb1ELb1ELb1EEENS1_36VarlenDynamicPersistentTileSchedulerILi128ELi160ELi256ELi128ELb1ELb1ELb1ELb1ELb1ELb1EEEEEEEEEvNT_6ParamsE,"a",@progbits
	.sectionflags	@""
	.align	4
.nv.constant0._ZN7cutlass13device_kernelIN5flash11enable_sm90INS1_16FlashAttnFwdSm90INS1_25CollectiveMainloopFwdSm90ILi2EN4cute5tupleIJNS5_1CILi1EEES8_S8_EEENS6_IJNS7_ILi128EEENS7_ILi160EEESA_EEELi128ENS_12float_e4m3_tEfNS_4arch4Sm90ELb1ELb0ELb1ELb1ELb1ELb1ELb0ELb1ELb1ELb1ELb1ELb0EEENS1_21CollectiveEpilogueFwdINS6_IJSA_SA_SB_EEES9_NS_10bfloat16_tESF_Li256ELb1ELb1ELb1ELb1EEENS1_36VarlenDynamicPersistentTileSchedulerILi128ELi160ELi256ELi128ELb1ELb1ELb1ELb1ELb1ELb1EEEEEEEEEvNT_6ParamsE:
	.zero		3584


//--------------------- SYMBOLS --------------------------

	.type		.nv.reservedSmem.offset0,@object
	.size		.nv.reservedSmem.offset0,0x4
